def gluon_wgmma(
    a_ptr,
    b_ptr,
    c_ptr,
    M,
    N,
    K,
    stride_am,
    stride_bk,
    stride_cm,
    BLOCK_M: gl.constexpr,
    BLOCK_N: gl.constexpr,
    BLOCK_K: gl.constexpr,
    DTYPE: gl.constexpr,
    A_LAYOUT: gl.constexpr,
    B_LAYOUT: gl.constexpr,
    C_LAYOUT: gl.constexpr,
    B_SHAPE: gl.constexpr,
    TRANS_B: gl.constexpr,
    NUM_BUFFERS: gl.constexpr,
    NUM_WARPS: gl.constexpr,
):
    a_desc = tma.make_tensor_descriptor(
        a_ptr, [M, K], [stride_am, 1], [BLOCK_M, BLOCK_K], A_LAYOUT
    )
    b_desc = tma.make_tensor_descriptor(
        b_ptr,
        [N, K] if TRANS_B else [K, N],
        [stride_bk, 1],
        B_SHAPE,
        B_LAYOUT,
    )
    c_desc = tma.make_tensor_descriptor(
        c_ptr, [M, N], [stride_cm, 1], [BLOCK_M, BLOCK_N], C_LAYOUT
    )

    a_bufs = gl.allocate_shared_memory(
        DTYPE, [NUM_BUFFERS, BLOCK_M, BLOCK_K], A_LAYOUT
    )
    b_bufs = gl.allocate_shared_memory(DTYPE, [NUM_BUFFERS] + B_SHAPE, B_LAYOUT)

    pid_m = gl.program_id(0)
    pid_n = gl.program_id(1)
    off_m = pid_m * BLOCK_M
    off_n = pid_n * BLOCK_N

    mma_layout: gl.constexpr = pick_wgmma_layout(DTYPE, BLOCK_M, BLOCK_N, NUM_WARPS)
    acc = warpgroup_mma_init(
        gl.zeros((BLOCK_M, BLOCK_N), dtype=gl.float32, layout=mma_layout)
    )

    bars = gl.allocate_shared_memory(
        gl.int64, [NUM_BUFFERS, 1], mbarrier.MBarrierLayout()
    )
    for i in gl.static_range(NUM_BUFFERS):
        mbarrier.init(bars.index(i), count=1)
    idx = 0
    phase = 0

    for k in range(0, K, BLOCK_K):
        a = a_bufs.index(idx)
        b = b_bufs.index(idx)
        bar = bars.index(idx)
        mbarrier.expect(bar, a_desc.block_type.nbytes + b_desc.block_type.nbytes)
        tma.async_copy_global_to_shared(a_desc, [off_m, k], bar, a)
        tma.async_copy_global_to_shared(
            b_desc, [off_n, k] if TRANS_B else [k, off_n], bar, b
        )
        mbarrier.wait(bar, phase=phase)

        if TRANS_B:
            b = b.permute((1, 0))
        acc = warpgroup_mma_wait(num_outstanding=0, deps=(acc,))
        acc = warpgroup_mma(a, b, acc, is_async=True)

        idx += 1
        if idx == NUM_BUFFERS:
            idx = 0
            phase ^= 1

    acc = warpgroup_mma_wait(num_outstanding=0, deps=(acc,))
    for i in gl.static_range(NUM_BUFFERS):
        mbarrier.invalidate(bars.index(i))

    c_smem = gl.allocate_shared_memory(DTYPE, [BLOCK_M, BLOCK_N], C_LAYOUT)
    c_smem.store(acc.to(DTYPE))
    fence_async_shared()
    tma.async_copy_shared_to_global(c_desc, [off_m, off_n], c_smem)
    tma.store_wait(pendings=0)

# config = {"BLOCK_K": 64, "BLOCK_M": 128, "BLOCK_N": 256, "arch": "sm_90", "dtype": "fp8e4m3", "num_buffers": 3, "num_warps": 8, "trans_b": 1}
# arch = sm_90


// ===== COMPILED SASS (sm_90a) =====

	.target	sm_90a

	.elftype	@"ET_EXEC"


//--------------------- .note.nv.tkinfo           --------------------------
	.section	.note.nv.tkinfo,"",@"SHT_NOTE"
	.sectionflags	@"SHF_NOTE_NV_TKINFO"
	.tkinfo
        /*0018*/ 	.word	0x00000002
        /*0030*/ 	.string	""
        /*0030*/ 	.string	"ptxas"
        /*0030*/ 	.string	"Cuda compilation tools, release 13.0, V13.0.88"
        /*0030*/ 	.string	"Build cuda_13.0.r13.0/compiler.36424714_0"
        /*0030*/ 	.string	"-v  -suppress-debug-info  -lineinfo  -arch sm_90a "



//--------------------- .note.nv.cuinfo           --------------------------
	.section	.note.nv.cuinfo,"",@"SHT_NOTE"
	.sectionflags	@"SHF_NOTE_NV_CUINFO"
        /*0018*/ 	.short	0x0002
        /*001a*/ 	.short	0x005a
        /*001c*/ 	.short	0x0082
	.zero		2


//--------------------- .nv.info                  --------------------------
	.section	.nv.info,"",@"SHT_CUDA_INFO"
	.align	4


	//----- nvinfo : EIATTR_REGCOUNT
	.align		4
        /*0000*/ 	.byte	0x04, 0x2f
        /*0002*/ 	.short	(.L_1 - .L_0)
	.align		4
.L_0:
        /*0004*/ 	.word	index@(gluon_wgmma)
        /*0008*/ 	.word	0x0000009a


	//----- nvinfo : EIATTR_FRAME_SIZE
	.align		4
.L_1:
        /*000c*/ 	.byte	0x04, 0x11
        /*000e*/ 	.short	(.L_3 - .L_2)
	.align		4
.L_2:
        /*0010*/ 	.word	index@(gluon_wgmma)
        /*0014*/ 	.word	0x00000000


	//----- nvinfo : EIATTR_MIN_STACK_SIZE
	.align		4
.L_3:
        /*0018*/ 	.byte	0x04, 0x12
        /*001a*/ 	.short	(.L_5 - .L_4)
	.align		4
.L_4:
        /*001c*/ 	.word	index@(gluon_wgmma)
        /*0020*/ 	.word	0x00000000
.L_5:


//--------------------- .nv.compat                --------------------------
	.section	.nv.compat,"",@"SHT_CUDA_COMPAT_INFO"
	.align	4
        /*0000*/ 	.byte	0x02, 0x09, 0x01, 0x00, 0x02, 0x02, 0x04, 0x00, 0x02, 0x05, 0x05, 0x00, 0x03, 0x07, 0x01, 0x01
        /*0010*/ 	.byte	0x02, 0x03, 0x03, 0x00, 0x02, 0x06, 0x01, 0x00, 0x04, 0x0b, 0x08, 0x00, 0x00, 0x00, 0x00, 0x00
        /*0020*/ 	.byte	0x00, 0x00, 0x00, 0x00


//--------------------- .nv.info.gluon_wgmma      --------------------------
	.section	.nv.info.gluon_wgmma,"",@"SHT_CUDA_INFO"
	.sectionflags	@""
	.align	4


	//----- nvinfo : EIATTR_CUDA_API_VERSION
	.align		4
        /*0000*/ 	.byte	0x04, 0x37
        /*0002*/ 	.short	(.L_7 - .L_6)
.L_6:
        /*0004*/ 	.word	0x00000082


	//----- nvinfo : EIATTR_KPARAM_INFO
	.align		4
.L_7:
        /*0008*/ 	.byte	0x04, 0x17
        /*000a*/ 	.short	(.L_9 - .L_8)
.L_8:
        /*000c*/ 	.word	0x00000000
        /*0010*/ 	.short	0x000a
        /*0012*/ 	.short	0x0048
        /*0014*/ 	.byte	0x00, 0xf4, 0x21, 0x00


	//----- nvinfo : EIATTR_KPARAM_INFO
	.align		4
.L_9:
        /*0018*/ 	.byte	0x04, 0x17
        /*001a*/ 	.short	(.L_11 - .L_10)
.L_10:
        /*001c*/ 	.word	0x00000000
        /*0020*/ 	.short	0x0009
        /*0022*/ 	.short	0x0040
        /*0024*/ 	.byte	0x00, 0xf4, 0x21, 0x00


	//----- nvinfo : EIATTR_KPARAM_INFO
	.align		4
.L_11:
        /*0028*/ 	.byte	0x04, 0x17
        /*002a*/ 	.short	(.L_13 - .L_12)
.L_12:
        /*002c*/ 	.word	0x00000000
        /*0030*/ 	.short	0x0008
        /*0032*/ 	.short	0x0038
        /*0034*/ 	.byte	0x00, 0xf0, 0x21, 0x00


	//----- nvinfo : EIATTR_KPARAM_INFO
	.align		4
.L_13:
        /*0038*/ 	.byte	0x04, 0x17
        /*003a*/ 	.short	(.L_15 - .L_14)
.L_14:
        /*003c*/ 	.word	0x00000000
        /*0040*/ 	.short	0x0007
        /*0042*/ 	.short	0x0030
        /*0044*/ 	.byte	0x00, 0xf0, 0x21, 0x00


	//----- nvinfo : EIATTR_KPARAM_INFO
	.align		4
.L_15:
        /*0048*/ 	.byte	0x04, 0x17
        /*004a*/ 	.short	(.L_17 - .L_16)
.L_16:
        /*004c*/ 	.word	0x00000000
        /*0050*/ 	.short	0x0006
        /*0052*/ 	.short	0x0028
        /*0054*/ 	.byte	0x00, 0xf0, 0x21, 0x00


	//----- nvinfo : EIATTR_KPARAM_INFO
	.align		4
.L_17:
        /*0058*/ 	.byte	0x04, 0x17
        /*005a*/ 	.short	(.L_19 - .L_18)
.L_18:
        /*005c*/ 	.word	0x00000000
        /*0060*/ 	.short	0x0005
        /*0062*/ 	.short	0x0020
        /*0064*/ 	.byte	0x00, 0xf0, 0x11, 0x00


	//----- nvinfo : EIATTR_KPARAM_INFO
	.align		4
.L_19:
        /*0068*/ 	.byte	0x04, 0x17
        /*006a*/ 	.short	(.L_21 - .L_20)
.L_20:
        /*006c*/ 	.word	0x00000000
        /*0070*/ 	.short	0x0004
        /*0072*/ 	.short	0x001c
        /*0074*/ 	.byte	0x00, 0xf0, 0x11, 0x00


	//----- nvinfo : EIATTR_KPARAM_INFO
	.align		4
.L_21:
        /*0078*/ 	.byte	0x04, 0x17
        /*007a*/ 	.short	(.L_23 - .L_22)
.L_22:
        /*007c*/ 	.word	0x00000000
        /*0080*/ 	.short	0x0003
        /*0082*/ 	.short	0x0018
        /*0084*/ 	.byte	0x00, 0xf0, 0x11, 0x00


	//----- nvinfo : EIATTR_KPARAM_INFO
	.align		4
.L_23:
        /*0088*/ 	.byte	0x04, 0x17
        /*008a*/ 	.short	(.L_25 - .L_24)
.L_24:
        /*008c*/ 	.word	0x00000000
        /*0090*/ 	.short	0x0002
        /*0092*/ 	.short	0x0010
        /*0094*/ 	.byte	0x00, 0xf4, 0x21, 0x00


	//----- nvinfo : EIATTR_KPARAM_INFO
	.align		4
.L_25:
        /*0098*/ 	.byte	0x04, 0x17
        /*009a*/ 	.short	(.L_27 - .L_26)
.L_26:
        /*009c*/ 	.word	0x00000000
        /*00a0*/ 	.short	0x0001
        /*00a2*/ 	.short	0x0008
        /*00a4*/ 	.byte	0x00, 0xf4, 0x21, 0x00


	//----- nvinfo : EIATTR_KPARAM_INFO
	.align		4
.L_27:
        /*00a8*/ 	.byte	0x04, 0x17
        /*00aa*/ 	.short	(.L_29 - .L_28)
.L_28:
        /*00ac*/ 	.word	0x00000000
        /*00b0*/ 	.short	0x0000
        /*00b2*/ 	.short	0x0000
        /*00b4*/ 	.byte	0x00, 0xf4, 0x21, 0x00


	//----- nvinfo : EIATTR_SPARSE_MMA_MASK
	.align		4
.L_29:
        /*00b8*/ 	.byte	0x03, 0x50
        /*00ba*/ 	.short	0x0000


	//----- nvinfo : EIATTR_MAXREG_COUNT
	.align		4
        /*00bc*/ 	.byte	0x03, 0x1b
        /*00be*/ 	.short	0x00ff


	//----- nvinfo : EIATTR_NUM_BARRIERS
	.align		4
        /*00c0*/ 	.byte	0x02, 0x4c
        /*00c2*/ 	.byte	0x01
	.zero		1


	//----- nvinfo : EIATTR_MERCURY_ISA_VERSION
	.align		4
        /*00c4*/ 	.byte	0x03, 0x5f
        /*00c6*/ 	.short	0x0101


	//----- nvinfo : EIATTR_INT_WARP_WIDE_INSTR_OFFSETS
	.align		4
        /*00c8*/ 	.byte	0x04, 0x31
        /*00ca*/ 	.short	(.L_31 - .L_30)


	//   ....[0]....
.L_30:
        /*00cc*/ 	.word	0x00001250


	//   ....[1]....
        /*00d0*/ 	.word	0x00001270


	//   ....[2]....
        /*00d4*/ 	.word	0x00001280


	//   ....[3]....
        /*00d8*/ 	.word	0x00001360


	//   ....[4]....
        /*00dc*/ 	.word	0x00001c90


	//   ....[5]....
        /*00e0*/ 	.word	0x00001ca0


	//   ....[6]....
        /*00e4*/ 	.word	0x00001d30


	//   ....[7]....
        /*00e8*/ 	.word	0x00001d40


	//   ....[8]....
        /*00ec*/ 	.word	0x00002230


	//   ....[9]....
        /*00f0*/ 	.word	0x00002250


	//----- nvinfo : EIATTR_COOP_GROUP_MASK_REGIDS
	.align		4
.L_31:
        /*00f4*/ 	.byte	0x04, 0x29
        /*00f6*/ 	.short	(.L_33 - .L_32)


	//   ....[0]....
.L_32:
        /*00f8*/ 	.word	0xffffffff


	//   ....[1]....
        /*00fc*/ 	.word	0xffffffff


	//   ....[2]....
        /*0100*/ 	.word	0xffffffff


	//----- nvinfo : EIATTR_COOP_GROUP_INSTR_OFFSETS
	.align		4
.L_33:
        /*0104*/ 	.byte	0x04, 0x28
        /*0106*/ 	.short	(.L_35 - .L_34)


	//   ....[0]....
.L_34:
        /*0108*/ 	.word	0x00000140


	//   ....[1]....
        /*010c*/ 	.word	0x000006e0


	//   ....[2]....
        /*0110*/ 	.word	0x00000cb0


	//----- nvinfo : EIATTR_MBARRIER_INSTR_OFFSETS
	.align		4
.L_35:
        /*0114*/ 	.byte	0x04, 0x39
        /*0116*/ 	.short	(.L_37 - .L_36)


	//   ....[0]....
.L_36:
        /*0118*/ 	.word	0x000013e0
        /*011c*/ 	.word	0x000000ff
        /*0120*/ 	.word	0x00012000
        /*0124*/ 	.short	0x0100
        /*0126*/ 	.byte	0x14
	.zero		1


	//   ....[1]....
        /*0128*/ 	.word	0x00001570
        /*012c*/ 	.word	0x000000ff
        /*0130*/ 	.word	0x00012008
        /*0134*/ 	.short	0x0100
        /*0136*/ 	.byte	0x14
	.zero		1


	//   ....[2]....
        /*0138*/ 	.word	0x00001700
        /*013c*/ 	.word	0x000000ff
        /*0140*/ 	.word	0x00012010
        /*0144*/ 	.short	0x0100
        /*0146*/ 	.byte	0x14
	.zero		1


	//   ....[3]....
        /*0148*/ 	.word	0x00001e20
        /*014c*/ 	.word	0x000000ff
        /*0150*/ 	.word	0x00012000
        /*0154*/ 	.short	0x010a
        /*0156*/ 	.byte	0x20
	.zero		1


	//   ....[4]....
        /*0158*/ 	.word	0x00002100
        /*015c*/ 	.word	0x000000ff
        /*0160*/ 	.word	0x00012000
        /*0164*/ 	.short	0x0108
        /*0166*/ 	.byte	0x14
	.zero		1


	//   ....[5]....
        /*0168*/ 	.word	0x000021e0
        /*016c*/ 	.word	0x000000ff
        /*0170*/ 	.word	0x00012008
        /*0174*/ 	.short	0x0108
        /*0176*/ 	.byte	0x14
	.zero		1


	//   ....[6]....
        /*0178*/ 	.word	0x00002300
        /*017c*/ 	.word	0x000000ff
        /*0180*/ 	.word	0x00012010
        /*0184*/ 	.short	0x0108
        /*0186*/ 	.byte	0x14
	.zero		1


	//   ....[7]....
        /*0188*/ 	.word	0x00002a10
        /*018c*/ 	.word	0x000000ff
        /*0190*/ 	.word	0x00012000
        /*0194*/ 	.short	0x010a
        /*0196*/ 	.byte	0x20
	.zero		1


	//----- nvinfo : EIATTR_NUM_MBARRIERS
	.align		4
.L_37:
        /*0198*/ 	.byte	0x03, 0x38
        /*019a*/ 	.short	0x0003


	//----- nvinfo : EIATTR_EXIT_INSTR_OFFSETS
	.align		4
        /*019c*/ 	.byte	0x04, 0x1c
        /*019e*/ 	.short	(.L_39 - .L_38)


	//   ....[0]....
.L_38:
        /*01a0*/ 	.word	0x00002a00


	//----- nvinfo : EIATTR_REQNTID
	.align		4
.L_39:
        /*01a4*/ 	.byte	0x04, 0x10
        /*01a6*/ 	.short	(.L_41 - .L_40)
.L_40:
        /*01a8*/ 	.word	0x00000100
        /*01ac*/ 	.word	0x00000001
        /*01b0*/ 	.word	0x00000001


	//----- nvinfo : EIATTR_CRS_STACK_SIZE
	.align		4
.L_41:
        /*01b4*/ 	.byte	0x04, 0x1e
        /*01b6*/ 	.short	(.L_43 - .L_42)
.L_42:
        /*01b8*/ 	.word	0x00000000


	//----- nvinfo : EIATTR_CBANK_PARAM_SIZE
	.align		4
.L_43:
        /*01bc*/ 	.byte	0x03, 0x19
        /*01be*/ 	.short	0x0050


	//----- nvinfo : EIATTR_PARAM_CBANK
	.align		4
        /*01c0*/ 	.byte	0x04, 0x0a
        /*01c2*/ 	.short	(.L_45 - .L_44)
	.align		4
.L_44:
        /*01c4*/ 	.word	index@(.nv.constant0.gluon_wgmma)
        /*01c8*/ 	.short	0x0210
        /*01ca*/ 	.short	0x0050


	//----- nvinfo : EIATTR_SW_WAR
	.align		4
.L_45:
        /*01cc*/ 	.byte	0x04, 0x36
        /*01ce*/ 	.short	(.L_47 - .L_46)
.L_46:
        /*01d0*/ 	.word	0x00000008
.L_47:


//--------------------- .nv.callgraph             --------------------------
	.section	.nv.callgraph,"",@"SHT_CUDA_CALLGRAPH"
	.align	4
	.sectionentsize	8
	.align		4
        /*0000*/ 	.word	0x00000000
	.align		4
        /*0004*/ 	.word	0xffffffff
	.align		4
        /*0008*/ 	.word	0x00000000
	.align		4
        /*000c*/ 	.word	0xfffffffe
	.align		4
        /*0010*/ 	.word	0x00000000
	.align		4
        /*0014*/ 	.word	0xfffffffd
	.align		4
        /*0018*/ 	.word	0x00000000
	.align		4
        /*001c*/ 	.word	0xfffffffc


//--------------------- .text.gluon_wgmma         --------------------------
	.section	.text.gluon_wgmma,"ax",@progbits
	.align	128
        .global         gluon_wgmma
        .type           gluon_wgmma,@function
        .size           gluon_wgmma,(.L_x_53 - gluon_wgmma)
        .other          gluon_wgmma,@"STO_CUDA_ENTRY STV_DEFAULT"
gluon_wgmma:
.text.gluon_wgmma:
[----:B------:R-:W-:Y:S01]  /*0000*/  LDC R1, c[0x0][0x28] ;  /* 0x00000a00ff017b82 */ /* 0x000fe20000000800 */
[----:B------:R-:W1:Y:S07]  /*0010*/  S2R R0, SR_TID.X ;  /* 0x0000000000007919 */ /* 0x000e6e0000002100 */
[----:B------:R-:W2:Y:S01]  /*0020*/  S2UR UR4, SR_CgaCtaId ;  /* 0x00000000000479c3 */ /* 0x000ea20000008800 */
[----:B------:R-:W-:Y:S01]  /*0030*/  UMOV UR20, 0x400 ;  /* 0x0000040000147882 */ /* 0x000fe20000000000 */
[----:B------:R-:W-:Y:S01]  /*0040*/  ULDC UR6, c[0x0][0xc] ;  /* 0x0000030000067ab9 */ /* 0x000fe20000000800 */
[----:B------:R-:W-:Y:S01]  /*0050*/  ULDC.64 UR26, c[0x0][0x250] ;  /* 0x00009400001a7ab9 */ /* 0x000fe20000000a00 */
[----:B------:R-:W-:Y:S04]  /*0060*/  BSSY B0, `(.L_x_0) ;  /* 0x000001e000007945 */ /* 0x000fe80003800000 */
[----:B------:R-:W3:Y:S08]  /*0070*/  LDC R12, c[0x0][0x230] ;  /* 0x00008c00ff0c7b82 */ /* 0x000ef00000000800 */
[----:B------:R-:W-:Y:S08]  /*0080*/  S2UR UR31, SR_CTAID.Y ;  /* 0x00000000001f79c3 */ /* 0x000ff00000002600 */
[----:B------:R-:W4:Y:S01]  /*0090*/  S2UR UR5, SR_CTAID.Z ;  /* 0x00000000000579c3 */ /* 0x000f220000002700 */
[----:B--2---:R-:W-:-:S03]  /*00a0*/  ULEA UR20, UR4, UR20, 0x18 ;  /* 0x0000001404147291 */ /* 0x004fc6000f8ec03f */
[----:B------:R-:W-:Y:S01]  /*00b0*/  ULDC UR4, c[0x0][0x10] ;  /* 0x0000040000047ab9 */ /* 0x000fe20000000800 */
[----:B-1----:R-:W-:-:S03]  /*00c0*/  LOP3.LUT R7, R0, 0xff, RZ, 0xc0, !PT ;  /* 0x000000ff00077812 */ /* 0x002fc600078ec0ff */
[----:B------:R-:W1:Y:S01]  /*00d0*/  S2UR UR30, SR_CTAID.X ;  /* 0x00000000001e79c3 */ /* 0x000e620000002500 */
[----:B---3--:R-:W-:Y:S01]  /*00e0*/  VIADD R5, R12, 0xffffffff ;  /* 0xffffffff0c057836 */ /* 0x008fe20000000000 */
[C---:B------:R-:W-:Y:S02]  /*00f0*/  ISETP.GE.U32.AND P0, PT, R7.reuse, 0x20, PT ;  /* 0x000000200700780c */ /* 0x040fe40003f06070 */
[C---:B------:R-:W-:Y:S02]  /*0100*/  ISETP.NE.U32.AND P2, PT, R7.reuse, RZ, PT ;  /* 0x000000ff0700720c */ /* 0x040fe40003f45070 */
[----:B------:R-:W-:Y:S02]  /*0110*/  LEA R4, R7, UR20, 0x2 ;  /* 0x0000001407047c11 */ /* 0x000fe4000f8e10ff */
[----:B------:R-:W2:Y:S07]  /*0120*/  LDC R6, c[0x0][0x228] ;  /* 0x00008a00ff067b82 */ /* 0x000eae0000000800 */
[----:B------:R3:W-:Y:S01]  /*0130*/  @!P0 STS [R4], RZ ;  /* 0x000000ff04008388 */ /* 0x0007e20000000800 */
[----:B------:R-:W-:-:S03]  /*0140*/  NOP ;  /* 0x0000000000007918 */ /* 0x000fc60000000000 */
[----:B------:R3:W-:Y:S01]  /*0150*/  @!P2 STS [UR20+0x20], R5 ;  /* 0x00002005ff00a988 */ /* 0x0007e20008000814 */
[----:B----4-:R-:W-:-:S04]  /*0160*/  UIMAD UR4, UR5, UR4, UR31 ;  /* 0x00000004050472a4 */ /* 0x010fc8000f8e021f */
[----:B-1----:R-:W-:-:S04]  /*0170*/  UIMAD UR4, UR4, UR6, UR30 ;  /* 0x00000006040472a4 */ /* 0x002fc8000f8e021e */
[----:B------:R-:W-:Y:S01]  /*0180*/  UIMAD UR5, UR4, 0x180, URZ ;  /* 0x00000180040578a4 */ /* 0x000fe2000f8e023f */
[----:B--2---:R-:W-:Y:S02]  /*0190*/  VIADD R6, R6, 0xffffffff ;  /* 0xffffffff06067836 */ /* 0x004fe40000000000 */
[----:B------:R-:W-:Y:S01]  /*01a0*/  UMOV UR4, URZ ;  /* 0x0000003f00047c82 */ /* 0x000fe20008000000 */
[----:B------:R-:W-:-:S04]  /*01b0*/  UIADD3 UR22, UP0, UR5, UR26, URZ ;  /* 0x0000001a05167290 */ /* 0x000fc8000ff1e03f */
[----:B------:R-:W-:Y:S01]  /*01c0*/  ULEA.HI.X.SX32 UR23, UR5, UR27, 0x1, UP0 ;  /* 0x0000001b05177291 */ /* 0x000fe200080f0e3f */
[----:B---3--:R-:W-:Y:S11]  /*01d0*/  @P2 BRA `(.L_x_1) ;  /* 0x0000000000182947 */ /* 0x008ff60003800000 */
[----:B------:R-:W1:Y:S01]  /*01e0*/  LDS R2, [UR20+0x8] ;  /* 0x00000814ff027984 */ /* 0x000e620008000800 */
[----:B------:R-:W2:Y:S01]  /*01f0*/  LDC.64 R8, c[0x0][0x210] ;  /* 0x00008400ff087b82 */ /* 0x000ea20000000a00 */
[----:B------:R-:W-:Y:S02]  /*0200*/  IMAD.MOV.U32 R3, RZ, RZ, 0x70 ;  /* 0x00000070ff037424 */ /* 0x000fe400078e00ff */
[----:B--2---:R2:W-:Y:S03]  /*0210*/  STS.64 [UR20], R8 ;  /* 0x00000008ff007988 */ /* 0x0045e60008000a14 */
[----:B-1----:R-:W-:-:S05]  /*0220*/  LOP3.LUT R2, R2, 0x10, R3, 0xd8, !PT ;  /* 0x0000001002027812 */ /* 0x002fca00078ed803 */
[----:B------:R2:W-:Y:S02]  /*0230*/  STS [UR20+0x8], R2 ;  /* 0x00000802ff007988 */ /* 0x0005e40008000814 */
.L_x_1:
[----:B------:R-:W-:Y:S05]  /*0240*/  BSYNC B0 ;  /* 0x0000000000007941 */ /* 0x000fea0003800000 */
.L_x_0:
[----:B------:R-:W-:Y:S04]  /*0250*/  BSSY B0, `(.L_x_2) ;  /* 0x000000a000007945 */ /* 0x000fe80003800000 */
[----:B------:R-:W-:Y:S05]  /*0260*/  @P2 BRA `(.L_x_3) ;  /* 0x0000000000202947 */ /* 0x000fea0003800000 */
[----:B--2---:R-:W1:Y:S01]  /*0270*/  LDS R2, [UR20+0x34] ;  /* 0x00003414ff027984 */ /* 0x004e620008000800 */
[----:B------:R-:W-:Y:S02]  /*0280*/  IMAD.MOV.U32 R3, RZ, RZ, 0x3f000000 ;  /* 0x3f000000ff037424 */ /* 0x000fe400078e00ff */
[----:B------:R-:W-:Y:S01]  /*0290*/  @!P2 IMAD.MOV.U32 R8, RZ, RZ, 0x7f ;  /* 0x0000007fff08a424 */ /* 0x000fe200078e00ff */
[----:B------:R-:W2:Y:S02]  /*02a0*/  @!P2 LDS R9, [UR20+0x38] ;  /* 0x00003814ff09a984 */ /* 0x000ea40008000800 */
[----:B-1----:R-:W-:Y:S02]  /*02b0*/  LOP3.LUT R2, R2, 0xff000000, R3, 0xb8, !PT ;  /* 0xff00000002027812 */ /* 0x002fe400078eb803 */
[----:B--2---:R-:W-:-:S03]  /*02c0*/  @!P2 LOP3.LUT R3, R9, 0xff, R8, 0xb8, !PT ;  /* 0x000000ff0903a812 */ /* 0x004fc600078eb808 */
[----:B------:R1:W-:Y:S04]  /*02d0*/  STS [UR20+0x34], R2 ;  /* 0x00003402ff007988 */ /* 0x0003e80008000814 */
[----:B------:R1:W-:Y:S02]  /*02e0*/  @!P2 STS [UR20+0x38], R3 ;  /* 0x00003803ff00a988 */ /* 0x0003e40008000814 */
.L_x_3:
[----:B------:R-:W-:Y:S05]  /*02f0*/  BSYNC B0 ;  /* 0x0000000000007941 */ /* 0x000fea0003800000 */
.L_x_2:
[----:B------:R-:W-:Y:S04]  /*0300*/  BSSY B0, `(.L_x_4) ;  /* 0x000000a000007945 */ /* 0x000fe80003800000 */
[----:B------:R-:W-:Y:S05]  /*0310*/  @P2 BRA `(.L_x_5) ;  /* 0x0000000000202947 */ /* 0x000fea0003800000 */
[----:B-12---:R-:W1:Y:S01]  /*0320*/  LDS R2, [UR20+0x1c] ;  /* 0x00001c14ff027984 */ /* 0x006e620008000800 */
[----:B------:R-:W2:Y:S03]  /*0330*/  LDC.64 R10, c[0x0][0x238] ;  /* 0x00008e00ff0a7b82 */ /* 0x000ea60000000a00 */
[----:B------:R3:W-:Y:S01]  /*0340*/  STS [UR20+0x24], R6 ;  /* 0x00002406ff007988 */ /* 0x0007e20008000814 */
[--C-:B--2---:R-:W-:Y:S02]  /*0350*/  SHF.R.U32.HI R9, RZ, 0x4, R11.reuse ;  /* 0x00000004ff097819 */ /* 0x104fe4000001160b */
[----:B------:R-:W-:-:S05]  /*0360*/  SHF.R.U64 R3, R10, 0x4, R11 ;  /* 0x000000040a037819 */ /* 0x000fca000000120b */
[----:B------:R3:W-:Y:S01]  /*0370*/  STS [UR20+0xc], R3 ;  /* 0x00000c03ff007988 */ /* 0x0007e20008000814 */
[----:B-1----:R-:W-:-:S05]  /*0380*/  LOP3.LUT R2, R2, 0xf, R9, 0xb8, !PT ;  /* 0x0000000f02027812 */ /* 0x002fca00078eb809 */
[----:B------:R3:W-:Y:S02]  /*0390*/  STS [UR20+0x1c], R2 ;  /* 0x00001c02ff007988 */ /* 0x0007e40008000814 */
.L_x_5:
[----:B------:R-:W-:Y:S05]  /*03a0*/  BSYNC B0 ;  /* 0x0000000000007941 */ /* 0x000fea0003800000 */
.L_x_4:
[----:B------:R-:W-:Y:S04]  /*03b0*/  BSSY B1, `(.L_x_6) ;  /* 0x000001d000017945 */ /* 0x000fe80003800000 */
[----:B------:R-:W-:Y:S04]  /*03c0*/  BSSY B0, `(.L_x_7) ;  /* 0x0000018000007945 */ /* 0x000fe80003800000 */
[----:B------:R-:W-:Y:S05]  /*03d0*/  @P2 BRA `(.L_x_8) ;  /* 0x00000000001c2947 */ /* 0x000fea0003800000 */
[----:B-123--:R-:W1:Y:S02]  /*03e0*/  LDS R2, [UR20+0x34] ;  /* 0x00003414ff027984 */ /* 0x00ee640008000800 */
[----:B-1----:R-:W-:-:S05]  /*03f0*/  LOP3.LUT R2, R2, 0x7, RZ, 0xb8, !PT ;  /* 0x0000000702027812 */ /* 0x002fca00078eb8ff */
[----:B------:R1:W-:Y:S01]  /*0400*/  STS [UR20+0x34], R2 ;  /* 0x00003402ff007988 */ /* 0x0003e20008000814 */
[----:B------:R-:W-:Y:S05]  /*0410*/  @P2 BRA `(.L_x_9) ;  /* 0x00000000001c2947 */ /* 0x000fea0003800000 */
[----:B-1----:R-:W1:Y:S02]  /*0420*/  LDS R2, [UR20+0x34] ;  /* 0x00003414ff027984 */ /* 0x002e640008000800 */
[----:B-1----:R-:W-:-:S05]  /*0430*/  LOP3.LUT R2, R2, 0x38, RZ, 0xb8, !PT ;  /* 0x0000003802027812 */ /* 0x002fca00078eb8ff */
[----:B------:R4:W-:Y:S02]  /*0440*/  STS [UR20+0x34], R2 ;  /* 0x00003402ff007988 */ /* 0x0009e40008000814 */
.L_x_8:
[----:B------:R-:W-:Y:S05]  /*0450*/  @P2 BRA `(.L_x_10) ;  /* 0x00000000001c2947 */ /* 0x000fea0003800000 */
[----:B-1234-:R-:W1:Y:S02]  /*0460*/  LDS R2, [UR20+0x8] ;  /* 0x00000814ff027984 */ /* 0x01ee640008000800 */
[----:B-1----:R-:W-:-:S05]  /*0470*/  LOP3.LUT R2, R2, 0x780, RZ, 0xb8, !PT ;  /* 0x0000078002027812 */ /* 0x002fca00078eb8ff */
[----:B------:R2:W-:Y:S02]  /*0480*/  STS [UR20+0x8], R2 ;  /* 0x00000802ff007988 */ /* 0x0005e40008000814 */
.L_x_9:
[----:B------:R-:W-:Y:S05]  /*0490*/  @P2 BRA `(.L_x_11) ;  /* 0x0000000000282947 */ /* 0x000fea0003800000 */
[----:B-12---:R-:W1:Y:S02]  /*04a0*/  LDS R2, [UR20+0x8] ;  /* 0x00000814ff027984 */ /* 0x006e640008000800 */
[----:B-1----:R-:W-:-:S05]  /*04b0*/  LOP3.LUT R2, R2, 0x1800, RZ, 0xb8, !PT ;  /* 0x0000180002027812 */ /* 0x002fca00078eb8ff */
[----:B------:R5:W-:Y:S02]  /*04c0*/  STS [UR20+0x8], R2 ;  /* 0x00000802ff007988 */ /* 0x000be40008000814 */
.L_x_10:
[----:B------:R-:W-:Y:S05]  /*04d0*/  @P2 BREAK B0 ;  /* 0x0000000000002942 */ /* 0x000fea0003800000 */
[----:B------:R-:W-:Y:S05]  /*04e0*/  @P2 BRA `(.L_x_12) ;  /* 0x0000000000242947 */ /* 0x000fea0003800000 */
[----:B-1-3--:R-:W1:Y:S01]  /*04f0*/  LDS R3, [UR20+0x8] ;  /* 0x00000814ff037984 */ /* 0x00ae620008000800 */
[----:B--2-45:R-:W-:-:S05]  /*0500*/  IMAD.MOV.U32 R2, RZ, RZ, 0x6000 ;  /* 0x00006000ff027424 */ /* 0x034fca00078e00ff */
[----:B-1----:R-:W-:-:S04]  /*0510*/  LOP3.LUT R2, R3, 0x4000, R2, 0xd8, !PT ;  /* 0x0000400003027812 */ /* 0x002fc800078ed802 */
[----:B------:R-:W-:-:S05]  /*0520*/  LOP3.LUT R2, R2, 0x400000, RZ, 0xb8, !PT ;  /* 0x0040000002027812 */ /* 0x000fca00078eb8ff */
[----:B------:R3:W-:Y:S02]  /*0530*/  STS [UR20+0x8], R2 ;  /* 0x00000802ff007988 */ /* 0x0007e40008000814 */
.L_x_11:
[----:B------:R-:W-:Y:S05]  /*0540*/  BSYNC B0 ;  /* 0x0000000000007941 */ /* 0x000fea0003800000 */
.L_x_7:
[----:B-123--:R-:W1:Y:S02]  /*0550*/  @!P2 LDS R2, [UR20+0x8] ;  /* 0x00000814ff02a984 */ /* 0x00ee640008000800 */
[----:B-1----:R-:W-:-:S05]  /*0560*/  @!P2 LOP3.LUT R2, R2, 0x8000, RZ, 0xb8, !PT ;  /* 0x000080000202a812 */ /* 0x002fca00078eb8ff */
[----:B------:R1:W-:Y:S02]  /*0570*/  @!P2 STS [UR20+0x8], R2 ;  /* 0x00000802ff00a988 */ /* 0x0003e40008000814 */
.L_x_12:
[----:B------:R-:W-:Y:S05]  /*0580*/  BSYNC B1 ;  /* 0x0000000000017941 */ /* 0x000fea0003800000 */
.L_x_6:
[----:B------:R-:W-:Y:S05]  /*0590*/  WARPSYNC.ALL ;  /* 0x0000000000007948 */ /* 0x000fea0003800000 */
[----:B------:R-:W-:Y:S05]  /*05a0*/  @P0 BRA `(.L_x_13) ;  /* 0x0000000000280947 */ /* 0x000fea0003800000 */
[----:B-12345:R-:W1:Y:S01]  /*05b0*/  S2R R2, SR_LANEID ;  /* 0x0000000000027919 */ /* 0x03ee620000000000 */
[----:B------:R-:W-:Y:S05]  /*05c0*/  WARPSYNC.ALL ;  /* 0x0000000000007948 */ /* 0x000fea0003800000 */
[----:B-1----:R-:W-:-:S05]  /*05d0*/  IMAD.SHL.U32 R8, R2, 0x4, RZ ;  /* 0x0000000402087824 */ /* 0x002fca00078e00ff */
[----:B------:R-:W1:Y:S01]  /*05e0*/  LDS R9, [R8+UR20] ;  /* 0x0000001408097984 */ /* 0x000e620008000800 */
[----:B------:R-:W-:-:S05]  /*05f0*/  IADD3 R2, P1, R8, UR22, RZ ;  /* 0x0000001608027c10 */ /* 0x000fca000ff3e0ff */
[----:B------:R-:W-:-:S05]  /*0600*/  IMAD.X R3, RZ, RZ, UR23, P1 ;  /* 0x00000017ff037e24 */ /* 0x000fca00088e06ff */
[----:B-1----:R1:W2:Y:S01]  /*0610*/  ATOMG.E.EXCH.STRONG.GPU PT, RZ, [R2], R9 ;  /* 0x0000000902ff73a8 */ /* 0x0022a200041ee100 */
[----:B------:R-:W-:-:S04]  /*0620*/  DEPBAR {5,4,3,2,1,0} ;  /* 0x0000003f0000791a */ /* 0x000fc80000000000 */
[----:B------:R1:W-:Y:S01]  /*0630*/  UTMACCTL.IV [UR22] ;  /* 0x00000000160079b9 */ /* 0x0003e20008000000 */
[----:B------:R-:W-:Y:S01]  /*0640*/  NOP ;  /* 0x0000000000007918 */ /* 0x000fe20000000000 */
.L_x_13:
[----:B------:R-:W-:Y:S05]  /*0650*/  @P0 BRA `(.L_x_14) ;  /* 0x00000000000c0947 */ /* 0x000fea0003800000 */
[----:B------:R0:W-:Y:S01]  /*0660*/  UTMACMDFLUSH ;  /* 0x00000000000079b7 */ /* 0x0001e20000000000 */
[----:B------:R-:W-:Y:S05]  /*0670*/  @P0 BRA `(.L_x_14) ;  /* 0x0000000000040947 */ /* 0x000fea0003800000 */
[----:B------:R-:W-:-:S04]  /*0680*/  DEPBAR.LE SB0, 0x0 ;  /* 0x000080000000791a */ /* 0x000fc80000000000 */
.L_x_14:
[----:B------:R-:W-:Y:S05]  /*0690*/  WARPSYNC.ALL ;  /* 0x0000000000007948 */ /* 0x000fea0003800000 */
[----:B--2---:R-:W-:Y:S06]  /*06a0*/  BAR.SYNC.DEFER_BLOCKING 0x0 ;  /* 0x0000000000007b1d */ /* 0x004fec0000010000 */
[----:B------:R-:W-:Y:S02]  /*06b0*/  BSSY B1, `(.L_x_15) ;  /* 0x000000b000017945 */ /* 0x000fe40003800000 */
[----:B------:R-:W-:Y:S06]  /*06c0*/  BAR.SYNC.DEFER_BLOCKING 0x0 ;  /* 0x0000000000007b1d */ /* 0x000fec0000010000 */
[----:B------:R2:W-:Y:S01]  /*06d0*/  @!P0 STS [R4], RZ ;  /* 0x000000ff04008388 */ /* 0x0005e20000000800 */
[----:B------:R-:W-:Y:S01]  /*06e0*/  NOP ;  /* 0x0000000000007918 */ /* 0x000fe20000000000 */
[----:B------:R-:W-:Y:S05]  /*06f0*/  @P2 BRA `(.L_x_16) ;  /* 0x0000000000182947 */ /* 0x000fea0003800000 */
[----:B-1-345:R-:W1:Y:S01]  /*0700*/  LDS R2, [UR20+0x8] ;  /* 0x00000814ff027984 */ /* 0x03ae620008000800 */
[----:B------:R-:W3:Y:S01]  /*0710*/  LDC.64 R8, c[0x0][0x218] ;  /* 0x00008600ff087b82 */ /* 0x000ee20000000a00 */
[----:B------:R-:W-:Y:S02]  /*0720*/  IMAD.MOV.U32 R3, RZ, RZ, 0x70 ;  /* 0x00000070ff037424 */ /* 0x000fe400078e00ff */
[----:B---3--:R3:W-:Y:S03]  /*0730*/  STS.64 [UR20], R8 ;  /* 0x00000008ff007988 */ /* 0x0087e60008000a14 */
[----:B-1----:R-:W-:-:S05]  /*0740*/  LOP3.LUT R2, R2, 0x10, R3, 0xd8, !PT ;  /* 0x0000001002027812 */ /* 0x002fca00078ed803 */
[----:B------:R3:W-:Y:S02]  /*0750*/  STS [UR20+0x8], R2 ;  /* 0x00000802ff007988 */ /* 0x0007e40008000814 */
.L_x_16:
[----:B-1----:R-:W-:Y:S05]  /*0760*/  BSYNC B1 ;  /* 0x0000000000017941 */ /* 0x002fea0003800000 */
.L_x_15:
[----:B------:R-:W-:Y:S04]  /*0770*/  BSSY B2, `(.L_x_17) ;  /* 0x000000f000027945 */ /* 0x000fe80003800000 */
[----:B------:R-:W-:Y:S04]  /*0780*/  BSSY B1, `(.L_x_18) ;  /* 0x000000c000017945 */ /* 0x000fe80003800000 */
[----:B------:R-:W-:Y:S05]  /*0790*/  @P2 BRA `(.L_x_19) ;  /* 0x0000000000282947 */ /* 0x000fea0003800000 */
[----:B---345:R-:W1:Y:S01]  /*07a0*/  LDS R2, [UR20+0x34] ;  /* 0x00003414ff027984 */ /* 0x038e620008000800 */
[----:B------:R-:W-:Y:S01]  /*07b0*/  IMAD.MOV.U32 R3, RZ, RZ, 0x3f000000 ;  /* 0x3f000000ff037424 */ /* 0x000fe200078e00ff */
[----:B------:R-:W-:Y:S05]  /*07c0*/  @P2 BREAK B1 ;  /* 0x0000000000012942 */ /* 0x000fea0003800000 */
[----:B-1----:R-:W-:-:S05]  /*07d0*/  LOP3.LUT R2, R2, 0xff000000, R3, 0xb8, !PT ;  /* 0xff00000002027812 */ /* 0x002fca00078eb803 */
[----:B------:R1:W-:Y:S01]  /*07e0*/  STS [UR20+0x34], R2 ;  /* 0x00003402ff007988 */ /* 0x0003e20008000814 */
[----:B------:R-:W-:Y:S05]  /*07f0*/  @P2 BRA `(.L_x_20) ;  /* 0x0000000000182947 */ /* 0x000fea0003800000 */
[----:B------:R-:W3:Y:S01]  /*0800*/  LDS R3, [UR20+0x38] ;  /* 0x00003814ff037984 */ /* 0x000ee20008000800 */
[----:B-1----:R-:W-:-:S05]  /*0810*/  IMAD.MOV.U32 R2, RZ, RZ, 0xff ;  /* 0x000000ffff027424 */ /* 0x002fca00078e00ff */
[----:B---3--:R-:W-:-:S05]  /*0820*/  LOP3.LUT R2, R3, 0xff, R2, 0xb8, !PT ;  /* 0x000000ff03027812 */ /* 0x008fca00078eb802 */
[----:B------:R1:W-:Y:S02]  /*0830*/  STS [UR20+0x38], R2 ;  /* 0x00003802ff007988 */ /* 0x0003e40008000814 */
.L_x_19:
[----:B------:R-:W-:Y:S05]  /*0840*/  BSYNC B1 ;  /* 0x0000000000017941 */ /* 0x000fea0003800000 */
.L_x_18:
[----:B------:R1:W-:Y:S02]  /*0850*/  @!P2 STS [UR20+0x20], R5 ;  /* 0x00002005ff00a988 */ /* 0x0003e40008000814 */
.L_x_20:
[----:B------:R-:W-:Y:S05]  /*0860*/  BSYNC B2 ;  /* 0x0000000000027941 */ /* 0x000fea0003800000 */
.L_x_17:
[----:B------:R-:W-:Y:S05]  /*0870*/  WARPSYNC.ALL ;  /* 0x0000000000007948 */ /* 0x000fea0003800000 */
[----:B-1----:R-:W1:Y:S01]  /*0880*/  LDC R5, c[0x0][0x22c] ;  /* 0x00008b00ff057b82 */ /* 0x002e620000000800 */
[----:B------:R-:W-:Y:S01]  /*0890*/  BSSY B2, `(.L_x_21) ;  /* 0x000000b000027945 */ /* 0x000fe20003800000 */
[----:B-1----:R-:W-:-:S03]  /*08a0*/  VIADD R5, R5, 0xffffffff ;  /* 0xffffffff05057836 */ /* 0x002fc60000000000 */
[----:B------:R-:W-:Y:S05]  /*08b0*/  @P2 BRA `(.L_x_22) ;  /* 0x0000000000202947 */ /* 0x000fea0003800000 */
[----:B---345:R-:W1:Y:S01]  /*08c0*/  LDS R2, [UR20+0x1c] ;  /* 0x00001c14ff027984 */ /* 0x038e620008000800 */
[----:B------:R-:W3:Y:S03]  /*08d0*/  LDC.64 R10, c[0x0][0x240] ;  /* 0x00009000ff0a7b82 */ /* 0x000ee60000000a00 */
[----:B------:R4:W-:Y:S01]  /*08e0*/  STS [UR20+0x24], R5 ;  /* 0x00002405ff007988 */ /* 0x0009e20008000814 */
[--C-:B---3--:R-:W-:Y:S02]  /*08f0*/  SHF.R.U32.HI R9, RZ, 0x4, R11.reuse ;  /* 0x00000004ff097819 */ /* 0x108fe4000001160b */
[----:B------:R-:W-:-:S05]  /*0900*/  SHF.R.U64 R3, R10, 0x4, R11 ;  /* 0x000000040a037819 */ /* 0x000fca000000120b */
[----:B------:R4:W-:Y:S01]  /*0910*/  STS [UR20+0xc], R3 ;  /* 0x00000c03ff007988 */ /* 0x0009e20008000814 */
[----:B-1----:R-:W-:-:S05]  /*0920*/  LOP3.LUT R2, R2, 0xf, R9, 0xb8, !PT ;  /* 0x0000000f02027812 */ /* 0x002fca00078eb809 */
[----:B------:R4:W-:Y:S02]  /*0930*/  STS [UR20+0x1c], R2 ;  /* 0x00001c02ff007988 */ /* 0x0009e40008000814 */
.L_x_22:
[----:B------:R-:W-:Y:S05]  /*0940*/  BSYNC B2 ;  /* 0x0000000000027941 */ /* 0x000fea0003800000 */
.L_x_21:
[----:B------:R-:W-:Y:S04]  /*0950*/  BSSY B3, `(.L_x_23) ;  /* 0x000001d000037945 */ /* 0x000fe80003800000 */
[----:B------:R-:W-:Y:S04]  /*0960*/  BSSY B2, `(.L_x_24) ;  /* 0x0000018000027945 */ /* 0x000fe80003800000 */
[----:B------:R-:W-:Y:S05]  /*0970*/  @P2 BRA `(.L_x_25) ;  /* 0x00000000001c2947 */ /* 0x000fea0003800000 */
[----:B---345:R-:W1:Y:S02]  /*0980*/  LDS R2, [UR20+0x34] ;  /* 0x00003414ff027984 */ /* 0x038e640008000800 */
[----:B-1----:R-:W-:-:S05]  /*0990*/  LOP3.LUT R2, R2, 0x7, RZ, 0xb8, !PT ;  /* 0x0000000702027812 */ /* 0x002fca00078eb8ff */
[----:B------:R1:W-:Y:S01]  /*09a0*/  STS [UR20+0x34], R2 ;  /* 0x00003402ff007988 */ /* 0x0003e20008000814 */
[----:B------:R-:W-:Y:S05]  /*09b0*/  @P2 BRA `(.L_x_26) ;  /* 0x00000000001c2947 */ /* 0x000fea0003800000 */
[----:B-1----:R-:W1:Y:S02]  /*09c0*/  LDS R2, [UR20+0x34] ;  /* 0x00003414ff027984 */ /* 0x002e640008000800 */
[----:B-1----:R-:W-:-:S05]  /*09d0*/  LOP3.LUT R2, R2, 0x38, RZ, 0xb8, !PT ;  /* 0x0000003802027812 */ /* 0x002fca00078eb8ff */
[----:B------:R1:W-:Y:S02]  /*09e0*/  STS [UR20+0x34], R2 ;  /* 0x00003402ff007988 */ /* 0x0003e40008000814 */
.L_x_25:
[----:B------:R-:W-:Y:S05]  /*09f0*/  @P2 BRA `(.L_x_27) ;  /* 0x00000000001c2947 */ /* 0x000fea0003800000 */
[----:B-1-345:R-:W1:Y:S02]  /*0a00*/  LDS R2, [UR20+0x8] ;  /* 0x00000814ff027984 */ /* 0x03ae640008000800 */
[----:B-1----:R-:W-:-:S05]  /*0a10*/  LOP3.LUT R2, R2, 0x780, RZ, 0xb8, !PT ;  /* 0x0000078002027812 */ /* 0x002fca00078eb8ff */
[----:B------:R3:W-:Y:S02]  /*0a20*/  STS [UR20+0x8], R2 ;  /* 0x00000802ff007988 */ /* 0x0007e40008000814 */
.L_x_26:
[----:B------:R-:W-:Y:S05]  /*0a30*/  @P2 BRA `(.L_x_28) ;  /* 0x0000000000282947 */ /* 0x000fea0003800000 */
[----:B-1-3--:R-:W1:Y:S02]  /*0a40*/  LDS R2, [UR20+0x8] ;  /* 0x00000814ff027984 */ /* 0x00ae640008000800 */
[----:B-1----:R-:W-:-:S05]  /*0a50*/  LOP3.LUT R2, R2, 0x1800, RZ, 0xb8, !PT ;  /* 0x0000180002027812 */ /* 0x002fca00078eb8ff */
[----:B------:R1:W-:Y:S02]  /*0a60*/  STS [UR20+0x8], R2 ;  /* 0x00000802ff007988 */ /* 0x0003e40008000814 */
.L_x_27:
[----:B------:R-:W-:Y:S05]  /*0a70*/  @P2 BREAK B2 ;  /* 0x0000000000022942 */ /* 0x000fea0003800000 */
[----:B------:R-:W-:Y:S05]  /*0a80*/  @P2 BRA `(.L_x_29) ;  /* 0x0000000000242947 */ /* 0x000fea0003800000 */
[----:B-1-345:R-:W1:Y:S01]  /*0a90*/  LDS R2, [UR20+0x8] ;  /* 0x00000814ff027984 */ /* 0x03ae620008000800 */
[----:B------:R-:W-:-:S05]  /*0aa0*/  IMAD.MOV.U32 R3, RZ, RZ, 0x6000 ;  /* 0x00006000ff037424 */ /* 0x000fca00078e00ff */
[----:B-1----:R-:W-:-:S04]  /*0ab0*/  LOP3.LUT R2, R2, 0x4000, R3, 0xd8, !PT ;  /* 0x0000400002027812 */ /* 0x002fc800078ed803 */
[----:B------:R-:W-:-:S05]  /*0ac0*/  LOP3.LUT R2, R2, 0x400000, RZ, 0xb8, !PT ;  /* 0x0040000002027812 */ /* 0x000fca00078eb8ff */
[----:B------:R4:W-:Y:S02]  /*0ad0*/  STS [UR20+0x8], R2 ;  /* 0x00000802ff007988 */ /* 0x0009e40008000814 */
.L_x_28:
[----:B------:R-:W-:Y:S05]  /*0ae0*/  BSYNC B2 ;  /* 0x0000000000027941 */ /* 0x000fea0003800000 */
.L_x_24:
[----:B-1-34-:R-:W1:Y:S02]  /*0af0*/  @!P2 LDS R2, [UR20+0x8] ;  /* 0x00000814ff02a984 */ /* 0x01ae640008000800 */
[----:B-1----:R-:W-:-:S05]  /*0b00*/  @!P2 LOP3.LUT R2, R2, 0x8000, RZ, 0xb8, !PT ;  /* 0x000080000202a812 */ /* 0x002fca00078eb8ff */
[----:B------:R1:W-:Y:S02]  /*0b10*/  @!P2 STS [UR20+0x8], R2 ;  /* 0x00000802ff00a988 */ /* 0x0003e40008000814 */
.L_x_29:
[----:B------:R-:W-:Y:S05]  /*0b20*/  BSYNC B3 ;  /* 0x0000000000037941 */ /* 0x000fea0003800000 */
.L_x_23:
[----:B------:R-:W-:Y:S05]  /*0b30*/  WARPSYNC.ALL ;  /* 0x0000000000007948 */ /* 0x000fea0003800000 */
[----:B------:R-:W-:-:S04]  /*0b40*/  UIADD3 UR25, UR5, 0x80, URZ ;  /* 0x0000008005197890 */ /* 0x000fc8000fffe03f */
[----:B------:R-:W-:-:S04]  /*0b50*/  UIADD3 UR24, UP0, UR25, UR26, URZ ;  /* 0x0000001a19187290 */ /* 0x000fc8000ff1e03f */
[----:B------:R-:W-:Y:S01]  /*0b60*/  ULEA.HI.X.SX32 UR25, UR25, UR27, 0x1, UP0 ;  /* 0x0000001b19197291 */ /* 0x000fe200080f0e3f */
[----:B------:R-:W-:Y:S11]  /*0b70*/  @P0 BRA `(.L_x_30) ;  /* 0x0000000000280947 */ /* 0x000ff60003800000 */
[----:B-1-345:R-:W1:Y:S01]  /*0b80*/  S2R R2, SR_LANEID ;  /* 0x0000000000027919 */ /* 0x03ae620000000000 */
[----:B------:R-:W-:Y:S05]  /*0b90*/  WARPSYNC.ALL ;  /* 0x0000000000007948 */ /* 0x000fea0003800000 */
[----:B-1----:R-:W-:-:S05]  /*0ba0*/  IMAD.SHL.U32 R8, R2, 0x4, RZ ;  /* 0x0000000402087824 */ /* 0x002fca00078e00ff */
[----:B------:R-:W1:Y:S01]  /*0bb0*/  LDS R9, [R8+UR20] ;  /* 0x0000001408097984 */ /* 0x000e620008000800 */
[----:B------:R-:W-:-:S05]  /*0bc0*/  IADD3 R2, P1, R8, UR24, RZ ;  /* 0x0000001808027c10 */ /* 0x000fca000ff3e0ff */
[----:B------:R-:W-:-:S05]  /*0bd0*/  IMAD.X R3, RZ, RZ, UR25, P1 ;  /* 0x00000019ff037e24 */ /* 0x000fca00088e06ff */
[----:B-1----:R1:W3:Y:S01]  /*0be0*/  ATOMG.E.EXCH.STRONG.GPU PT, RZ, [R2], R9 ;  /* 0x0000000902ff73a8 */ /* 0x0022e200041ee100 */
[----:B------:R-:W-:-:S04]  /*0bf0*/  DEPBAR {5,4,3,2,1,0} ;  /* 0x0000003f0000791a */ /* 0x000fc80000000000 */
[----:B------:R1:W-:Y:S01]  /*0c00*/  UTMACCTL.IV [UR24] ;  /* 0x00000000180079b9 */ /* 0x0003e20008000000 */
[----:B------:R-:W-:Y:S01]  /*0c10*/  NOP ;  /* 0x0000000000007918 */ /* 0x000fe20000000000 */
.L_x_30:
[----:B------:R-:W-:Y:S05]  /*0c20*/  @P0 BRA `(.L_x_31) ;  /* 0x00000000000c0947 */ /* 0x000fea0003800000 */
[----:B------:R0:W-:Y:S01]  /*0c30*/  UTMACMDFLUSH ;  /* 0x00000000000079b7 */ /* 0x0001e20000000000 */
[----:B------:R-:W-:Y:S05]  /*0c40*/  @P0 BRA `(.L_x_31) ;  /* 0x0000000000040947 */ /* 0x000fea0003800000 */
[----:B------:R-:W-:-:S04]  /*0c50*/  DEPBAR.LE SB0, 0x0 ;  /* 0x000080000000791a */ /* 0x000fc80000000000 */
.L_x_31:
[----:B------:R-:W-:Y:S05]  /*0c60*/  WARPSYNC.ALL ;  /* 0x0000000000007948 */ /* 0x000fea0003800000 */
[----:B---3--:R-:W-:Y:S06]  /*0c70*/  BAR.SYNC.DEFER_BLOCKING 0x0 ;  /* 0x0000000000007b1d */ /* 0x008fec0000010000 */
[----:B------:R-:W-:Y:S02]  /*0c80*/  BSSY B3, `(.L_x_32) ;  /* 0x000000b000037945 */ /* 0x000fe40003800000 */
[----:B------:R-:W-:Y:S06]  /*0c90*/  BAR.SYNC.DEFER_BLOCKING 0x0 ;  /* 0x0000000000007b1d */ /* 0x000fec0000010000 */
[----:B------:R3:W-:Y:S01]  /*0ca0*/  @!P0 STS [R4], RZ ;  /* 0x000000ff04008388 */ /* 0x0007e20000000800 */
[----:B------:R-:W-:Y:S01]  /*0cb0*/  NOP ;  /* 0x0000000000007918 */ /* 0x000fe20000000000 */
[----:B------:R-:W-:Y:S05]  /*0cc0*/  @P2 BRA `(.L_x_33) ;  /* 0x0000000000182947 */ /* 0x000fea0003800000 */
[----:B-1--45:R-:W1:Y:S01]  /*0cd0*/  LDS R2, [UR20+0x8] ;  /* 0x00000814ff027984 */ /* 0x032e620008000800 */
[----:B------:R-:W4:Y:S01]  /*0ce0*/  LDC.64 R8, c[0x0][0x220] ;  /* 0x00008800ff087b82 */ /* 0x000f220000000a00 */
[----:B------:R-:W-:Y:S02]  /*0cf0*/  IMAD.MOV.U32 R3, RZ, RZ, 0x70 ;  /* 0x00000070ff037424 */ /* 0x000fe400078e00ff */
[----:B----4-:R4:W-:Y:S03]  /*0d00*/  STS.64 [UR20], R8 ;  /* 0x00000008ff007988 */ /* 0x0109e60008000a14 */
[----:B-1----:R-:W-:-:S05]  /*0d10*/  LOP3.LUT R2, R2, 0x10, R3, 0xd8, !PT ;  /* 0x0000001002027812 */ /* 0x002fca00078ed803 */
[----:B------:R4:W-:Y:S02]  /*0d20*/  STS [UR20+0x8], R2 ;  /* 0x00000802ff007988 */ /* 0x0009e40008000814 */
.L_x_33:
[----:B-1----:R-:W-:Y:S05]  /*0d30*/  BSYNC B3 ;  /* 0x0000000000037941 */ /* 0x002fea0003800000 */
.L_x_32:
[----:B------:R-:W-:Y:S04]  /*0d40*/  BSSY B3, `(.L_x_34) ;  /* 0x0000033000037945 */ /* 0x000fe80003800000 */
[----:B------:R-:W-:Y:S04]  /*0d50*/  BSSY B4, `(.L_x_35) ;  /* 0x000002e000047945 */ /* 0x000fe80003800000 */
[----:B------:R-:W-:Y:S05]  /*0d60*/  @P2 BRA `(.L_x_36) ;  /* 0x0000000000242947 */ /* 0x000fea0003800000 */
[----:B----45:R-:W1:Y:S01]  /*0d70*/  LDS R2, [UR20+0x34] ;  /* 0x00003414ff027984 */ /* 0x030e620008000800 */
[----:B------:R-:W-:-:S05]  /*0d80*/  IMAD.MOV.U32 R3, RZ, RZ, 0x7f000000 ;  /* 0x7f000000ff037424 */ /* 0x000fca00078e00ff */
[----:B-1----:R-:W-:-:S05]  /*0d90*/  LOP3.LUT R2, R2, 0xff000000, R3, 0xb8, !PT ;  /* 0xff00000002027812 */ /* 0x002fca00078eb803 */
[----:B------:R1:W-:Y:S01]  /*0da0*/  STS [UR20+0x34], R2 ;  /* 0x00003402ff007988 */ /* 0x0003e20008000814 */
[----:B------:R-:W-:Y:S05]  /*0db0*/  @P2 BRA `(.L_x_37) ;  /* 0x0000000000182947 */ /* 0x000fea0003800000 */
[----:B-1----:R-:W1:Y:S01]  /*0dc0*/  LDS R2, [UR20+0x38] ;  /* 0x00003814ff027984 */ /* 0x002e620008000800 */
[----:B------:R-:W-:-:S05]  /*0dd0*/  IMAD.MOV.U32 R3, RZ, RZ, 0x7f ;  /* 0x0000007fff037424 */ /* 0x000fca00078e00ff */
[----:B-1----:R-:W-:-:S05]  /*0de0*/  LOP3.LUT R2, R2, 0xff, R3, 0xb8, !PT ;  /* 0x000000ff02027812 */ /* 0x002fca00078eb803 */
[----:B------:R1:W-:Y:S02]  /*0df0*/  STS [UR20+0x38], R2 ;  /* 0x00003802ff007988 */ /* 0x0003e40008000814 */
.L_x_36:
[----:B------:R-:W-:Y:S05]  /*0e00*/  @P2 BRA `(.L_x_38) ;  /* 0x00000000000c2947 */ /* 0x000fea0003800000 */
[----:B------:R1:W-:Y:S02]  /*0e10*/  STS [UR20+0x20], R5 ;  /* 0x00002005ff007988 */ /* 0x0003e40008000814 */
.L_x_37:
[----:B------:R-:W-:Y:S05]  /*0e20*/  @P2 BRA `(.L_x_39) ;  /* 0x0000000000242947 */ /* 0x000fea0003800000 */
[----:B------:R1:W-:Y:S02]  /*0e30*/  STS [UR20+0x24], R6 ;  /* 0x00002406ff007988 */ /* 0x0003e40008000814 */
.L_x_38:
[----:B------:R-:W-:Y:S05]  /*0e40*/  @P2 BRA `(.L_x_40) ;  /* 0x00000000002c2947 */ /* 0x000fea0003800000 */
[----:B-1--45:R-:W1:Y:S01]  /*0e50*/  LDS R2, [UR20+0x1c] ;  /* 0x00001c14ff027984 */ /* 0x032e620008000800 */
[----:B------:R-:W4:Y:S02]  /*0e60*/  LDC.64 R8, c[0x0][0x248] ;  /* 0x00009200ff087b82 */ /* 0x000f240000000a00 */
[--C-:B----4-:R-:W-:Y:S02]  /*0e70*/  SHF.R.U32.HI R5, RZ, 0x4, R9.reuse ;  /* 0x00000004ff057819 */ /* 0x110fe40000011609 */
[----:B------:R-:W-:-:S05]  /*0e80*/  SHF.R.U64 R3, R8, 0x4, R9 ;  /* 0x0000000408037819 */ /* 0x000fca0000001209 */
[----:B------:R4:W-:Y:S01]  /*0e90*/  STS [UR20+0xc], R3 ;  /* 0x00000c03ff007988 */ /* 0x0009e20008000814 */
[----:B-1----:R-:W-:-:S05]  /*0ea0*/  LOP3.LUT R2, R2, 0xf, R5, 0xb8, !PT ;  /* 0x0000000f02027812 */ /* 0x002fca00078eb805 */
[----:B------:R4:W-:Y:S02]  /*0eb0*/  STS [UR20+0x1c], R2 ;  /* 0x00001c02ff007988 */ /* 0x0009e40008000814 */
.L_x_39:
[----:B------:R-:W-:Y:S05]  /*0ec0*/  @P2 BRA `(.L_x_41) ;  /* 0x00000000001c2947 */ /* 0x000fea0003800000 */
[----:B-1--45:R-:W1:Y:S02]  /*0ed0*/  LDS R2, [UR20+0x34] ;  /* 0x00003414ff027984 */ /* 0x032e640008000800 */
[----:B-1----:R-:W-:-:S05]  /*0ee0*/  LOP3.LUT R2, R2, 0x7, RZ, 0xb8, !PT ;  /* 0x0000000702027812 */ /* 0x002fca00078eb8ff */
[----:B------:R1:W-:Y:S02]  /*0ef0*/  STS [UR20+0x34], R2 ;  /* 0x00003402ff007988 */ /* 0x0003e40008000814 */
.L_x_40:
[----:B------:R-:W-:Y:S05]  /*0f00*/  @P2 BRA `(.L_x_42) ;  /* 0x00000000001c2947 */ /* 0x000fea0003800000 */
[----:B-1--45:R-:W1:Y:S02]  /*0f10*/  LDS R2, [UR20+0x34] ;  /* 0x00003414ff027984 */ /* 0x032e640008000800 */
[----:B-1----:R-:W-:-:S05]  /*0f20*/  LOP3.LUT R2, R2, 0x38, RZ, 0xb8, !PT ;  /* 0x0000003802027812 */ /* 0x002fca00078eb8ff */
[----:B------:R1:W-:Y:S02]  /*0f30*/  STS [UR20+0x34], R2 ;  /* 0x00003402ff007988 */ /* 0x0003e40008000814 */
.L_x_41:
[----:B------:R-:W-:Y:S05]  /*0f40*/  @P2 BRA `(.L_x_43) ;  /* 0x00000000001c2947 */ /* 0x000fea0003800000 */
[----:B-1--45:R-:W1:Y:S02]  /*0f50*/  LDS R2, [UR20+0x8] ;  /* 0x00000814ff027984 */ /* 0x032e640008000800 */
[----:B-1----:R-:W-:-:S05]  /*0f60*/  LOP3.LUT R2, R2, 0x780, RZ, 0xb8, !PT ;  /* 0x0000078002027812 */ /* 0x002fca00078eb8ff */
[----:B------:R1:W-:Y:S02]  /*0f70*/  STS [UR20+0x8], R2 ;  /* 0x00000802ff007988 */ /* 0x0003e40008000814 */
.L_x_42:
[----:B------:R-:W-:Y:S05]  /*0f80*/  @P2 BRA `(.L_x_44) ;  /* 0x0000000000282947 */ /* 0x000fea0003800000 */
[----:B-1--45:R-:W1:Y:S02]  /*0f90*/  LDS R2, [UR20+0x8] ;  /* 0x00000814ff027984 */ /* 0x032e640008000800 */
[----:B-1----:R-:W-:-:S05]  /*0fa0*/  LOP3.LUT R2, R2, 0x1800, RZ, 0xb8, !PT ;  /* 0x0000180002027812 */ /* 0x002fca00078eb8ff */
[----:B------:R1:W-:Y:S02]  /*0fb0*/  STS [UR20+0x8], R2 ;  /* 0x00000802ff007988 */ /* 0x0003e40008000814 */
.L_x_43:
[----:B------:R-:W-:Y:S05]  /*0fc0*/  @P2 BREAK B4 ;  /* 0x0000000000042942 */ /* 0x000fea0003800000 */
[----:B------:R-:W-:Y:S05]  /*0fd0*/  @P2 BRA `(.L_x_45) ;  /* 0x0000000000242947 */ /* 0x000fea0003800000 */
[----:B-1--45:R-:W1:Y:S01]  /*0fe0*/  LDS R2, [UR20+0x8] ;  /* 0x00000814ff027984 */ /* 0x032e620008000800 */
[----:B------:R-:W-:-:S05]  /*0ff0*/  IMAD.MOV.U32 R3, RZ, RZ, 0x6000 ;  /* 0x00006000ff037424 */ /* 0x000fca00078e00ff */
[----:B-1----:R-:W-:-:S04]  /*1000*/  LOP3.LUT R2, R2, 0x6000, R3, 0xd8, !PT ;  /* 0x0000600002027812 */ /* 0x002fc800078ed803 */
[----:B------:R-:W-:-:S05]  /*1010*/  LOP3.LUT R2, R2, 0x400000, RZ, 0xb8, !PT ;  /* 0x0040000002027812 */ /* 0x000fca00078eb8ff */
[----:B------:R1:W-:Y:S02]  /*1020*/  STS [UR20+0x8], R2 ;  /* 0x00000802ff007988 */ /* 0x0003e40008000814 */
.L_x_44:
[----:B------:R-:W-:Y:S05]  /*1030*/  BSYNC B4 ;  /* 0x0000000000047941 */ /* 0x000fea0003800000 */
.L_x_35:
[----:B-1--45:R-:W1:Y:S02]  /*1040*/  @!P2 LDS R2, [UR20+0x8] ;  /* 0x00000814ff02a984 */ /* 0x032e640008000800 */
[----:B-1----:R-:W-:-:S05]  /*1050*/  @!P2 LOP3.LUT R2, R2, 0x8000, RZ, 0xb8, !PT ;  /* 0x000080000202a812 */ /* 0x002fca00078eb8ff */
[----:B------:R1:W-:Y:S02]  /*1060*/  @!P2 STS [UR20+0x8], R2 ;  /* 0x00000802ff00a988 */ /* 0x0003e40008000814 */
.L_x_45:
[----:B------:R-:W-:Y:S05]  /*1070*/  BSYNC B3 ;  /* 0x0000000000037941 */ /* 0x000fea0003800000 */
.L_x_34:
[----:B------:R-:W-:Y:S05]  /*1080*/  WARPSYNC.ALL ;  /* 0x0000000000007948 */ /* 0x000fea0003800000 */
[----:B------:R-:W-:Y:S01]  /*1090*/  UIADD3 UR5, UR5, 0x100, URZ ;  /* 0x0000010005057890 */ /* 0x000fe2000fffe03f */
[----:B------:R-:W-:Y:S01]  /*10a0*/  ISETP.GE.AND P1, PT, R12, 0x1, PT ;  /* 0x000000010c00780c */ /* 0x000fe20003f26270 */
[----:B------:R-:W-:Y:S01]  /*10b0*/  IMAD.MOV.U32 R24, RZ, RZ, RZ ;  /* 0x000000ffff187224 */ /* 0x000fe200078e00ff */
[----:B------:R-:W-:Y:S01]  /*10c0*/  SHF.R.U32.HI R6, RZ, 0x5, R0 ;  /* 0x00000005ff067819 */ /* 0x000fe20000011600 */
[----:B------:R-:W-:-:S04]  /*10d0*/  UIADD3 UR26, UP0, UR5, UR26, URZ ;  /* 0x0000001a051a7290 */ /* 0x000fc8000ff1e03f */
[----:B------:R-:W-:Y:S01]  /*10e0*/  ULEA.HI.X.SX32 UR27, UR5, UR27, 0x1, UP0 ;  /* 0x0000001b051b7291 */ /* 0x000fe200080f0e3f */
[----:B------:R-:W-:Y:S11]  /*10f0*/  @P0 BRA `(.L_x_46) ;  /* 0x0000000000280947 */ /* 0x000ff60003800000 */
[----:B-1--45:R-:W2:Y:S01]  /*1100*/  S2R R2, SR_LANEID ;  /* 0x0000000000027919 */ /* 0x032ea20000000000 */
[----:B------:R-:W-:Y:S05]  /*1110*/  WARPSYNC.ALL ;  /* 0x0000000000007948 */ /* 0x000fea0003800000 */
[----:B--23--:R-:W-:-:S05]  /*1120*/  IMAD.SHL.U32 R4, R2, 0x4, RZ ;  /* 0x0000000402047824 */ /* 0x00cfca00078e00ff */
[----:B------:R-:W1:Y:S01]  /*1130*/  LDS R5, [R4+UR20] ;  /* 0x0000001404057984 */ /* 0x000e620008000800 */
[----:B------:R-:W-:-:S05]  /*1140*/  IADD3 R2, P3, R4, UR26, RZ ;  /* 0x0000001a04027c10 */ /* 0x000fca000ff7e0ff */
[----:B------:R-:W-:-:S05]  /*1150*/  IMAD.X R3, RZ, RZ, UR27, P3 ;  /* 0x0000001bff037e24 */ /* 0x000fca00098e06ff */
[----:B-1----:R1:W2:Y:S01]  /*1160*/  ATOMG.E.EXCH.STRONG.GPU PT, RZ, [R2], R5 ;  /* 0x0000000502ff73a8 */ /* 0x0022a200041ee100 */
[----:B------:R-:W-:-:S04]  /*1170*/  DEPBAR {5,4,3,2,1,0} ;  /* 0x0000003f0000791a */ /* 0x000fc80000000000 */
[----:B------:R1:W-:Y:S01]  /*1180*/  UTMACCTL.IV [UR26] ;  /* 0x000000001a0079b9 */ /* 0x0003e20008000000 */
[----:B------:R-:W-:Y:S01]  /*1190*/  NOP ;  /* 0x0000000000007918 */ /* 0x000fe20000000000 */
.L_x_46:
[----:B------:R-:W-:Y:S05]  /*11a0*/  @P0 BRA `(.L_x_47) ;  /* 0x00000000000c0947 */ /* 0x000fea0003800000 */
[----:B------:R0:W-:Y:S01]  /*11b0*/  UTMACMDFLUSH ;  /* 0x00000000000079b7 */ /* 0x0001e20000000000 */
[----:B------:R-:W-:Y:S05]  /*11c0*/  @P0 BRA `(.L_x_47) ;  /* 0x0000000000040947 */ /* 0x000fea0003800000 */
[----:B------:R-:W-:-:S04]  /*11d0*/  DEPBAR.LE SB0, 0x0 ;  /* 0x000080000000791a */ /* 0x000fc80000000000 */
.L_x_47:
[----:B------:R-:W-:Y:S05]  /*11e0*/  WARPSYNC.ALL ;  /* 0x0000000000007948 */ /* 0x000fea0003800000 */
[----:B--2---:R-:W-:Y:S01]  /*11f0*/  BAR.SYNC.DEFER_BLOCKING 0x0 ;  /* 0x0000000000007b1d */ /* 0x004fe20000010000 */
[----:B------:R-:W-:Y:S01]  /*1200*/  R2UR UR21, R6 ;  /* 0x00000000061572ca */ /* 0x000fe200000e0000 */
[----:B------:R-:W-:Y:S01]  /*1210*/  USHF.L.U32 UR15, UR31, 0x8, URZ ;  /* 0x000000081f0f7899 */ /* 0x000fe2000800063f */
[----:B------:R-:W-:Y:S01]  /*1220*/  IMAD.MOV.U32 R25, RZ, RZ, RZ ;  /* 0x000000ffff197224 */ /* 0x000fe200078e00ff */
[----:B------:R-:W-:Y:S02]  /*1230*/  CS2R R26, SRZ ;  /* 0x00000000001a7805 */ /* 0x000fe4000001ff00 */
[----:B------:R-:W-:Y:S01]  /*1240*/  CS2R R28, SRZ ;  /* 0x00000000001c7805 */ /* 0x000fe2000001ff00 */
[----:B------:R-:W-:Y:S01]  /*1250*/  VOTEU.ALL UP0, P2 ;  /* 0x00000000003f7886 */ /* 0x000fe20001000000 */
[----:B------:R-:W-:Y:S01]  /*1260*/  UMOV UR6, 0x1 ;  /* 0x0000000100067882 */ /* 0x000fe20000000000 */
[----:B------:R-:W-:Y:S01]  /*1270*/  VOTEU.ALL UP1, P2 ;  /* 0x00000000003f7886 */ /* 0x000fe20001020000 */
[----:B------:R-:W-:Y:S01]  /*1280*/  VOTEU.ALL UP2, P2 ;  /* 0x00000000003f7886 */ /* 0x000fe20001040000 */
[----:B------:R-:W-:Y:S01]  /*1290*/  CS2R R30, SRZ ;  /* 0x00000000001e7805 */ /* 0x000fe2000001ff00 */
[----:B------:R-:W-:-:S04]  /*12a0*/  @!UP0 UIADD3 UR8, -UR6, 0x100000, URZ ;  /* 0x0010000006088890 */ /* 0x000fc8000fffe13f */
[----:B------:R-:W-:Y:S02]  /*12b0*/  @!UP0 USHF.L.U32 UR9, UR8, 0xb, URZ ;  /* 0x0000000b08098899 */ /* 0x000fe4000800063f */
[----:B------:R-:W-:Y:S01]  /*12c0*/  @!UP0 USHF.L.U32 UR8, UR8, 0x1, URZ ;  /* 0x0000000108088899 */ /* 0x000fe2000800063f */
        /* <DEDUP_REMOVED lines=9> */
[----:B------:R-:W-:Y:S01]  /*1360*/  VOTEU.ALL UP0, P2 ;  /* 0x00000000003f7886 */ /* 0x000fe20001000000 */
[----:B------:R-:W-:Y:S02]  /*1370*/  CS2R R38, SRZ ;  /* 0x0000000000267805 */ /* 0x000fe4000001ff00 */
[----:B------:R-:W-:Y:S02]  /*1380*/  CS2R R40, SRZ ;  /* 0x0000000000287805 */ /* 0x000fe4000001ff00 */
[----:B------:R-:W-:Y:S02]  /*1390*/  CS2R R42, SRZ ;  /* 0x00000000002a7805 */ /* 0x000fe4000001ff00 */
[----:B------:R-:W-:-:S02]  /*13a0*/  CS2R R44, SRZ ;  /* 0x00000000002c7805 */ /* 0x000fc4000001ff00 */
[----:B------:R-:W-:Y:S02]  /*13b0*/  CS2R R46, SRZ ;  /* 0x00000000002e7805 */ /* 0x000fe4000001ff00 */
[----:B------:R-:W-:Y:S01]  /*13c0*/  CS2R R48, SRZ ;  /* 0x0000000000307805 */ /* 0x000fe2000001ff00 */
[----:B------:R-:W2:Y:S02]  /*13d0*/  FENCE.VIEW.ASYNC.S ;  /* 0x00000000000073c6 */ /* 0x000ea40000000000 */
[----:B--2---:R-:W2:Y:S02]  /*13e0*/  @!UP0 SYNCS.EXCH.64 URZ, [UR20+0x12000], UR8 ;  /* 0x01200008143f85b2 */ /* 0x004ea40008000100 */
[----:B--2---:R-:W-:Y:S01]  /*13f0*/  BAR.SYNC.DEFER_BLOCKING 0x0 ;  /* 0x0000000000007b1d */ /* 0x004fe20000010000 */
[----:B------:R-:W-:Y:S02]  /*1400*/  CS2R R50, SRZ ;  /* 0x0000000000327805 */ /* 0x000fe4000001ff00 */
[----:B------:R-:W-:-:S02]  /*1410*/  CS2R R52, SRZ ;  /* 0x0000000000347805 */ /* 0x000fc4000001ff00 */
[----:B------:R-:W-:Y:S02]  /*1420*/  CS2R R54, SRZ ;  /* 0x0000000000367805 */ /* 0x000fe4000001ff00 */
[----:B------:R-:W-:Y:S02]  /*1430*/  CS2R R56, SRZ ;  /* 0x0000000000387805 */ /* 0x000fe4000001ff00 */
[----:B------:R-:W-:Y:S02]  /*1440*/  CS2R R58, SRZ ;  /* 0x00000000003a7805 */ /* 0x000fe4000001ff00 */
[----:B------:R-:W-:Y:S02]  /*1450*/  CS2R R60, SRZ ;  /* 0x00000000003c7805 */ /* 0x000fe4000001ff00 */
        /* <DEDUP_REMOVED lines=16> */
[----:B------:R-:W-:Y:S01]  /*1560*/  CS2R R94, SRZ ;  /* 0x00000000005e7805 */ /* 0x000fe2000001ff00 */
[----:B------:R2:W4:Y:S02]  /*1570*/  @!UP1 SYNCS.EXCH.64 URZ, [UR20+0x12008], UR10 ;  /* 0x0120080a143f95b2 */ /* 0x0005240008000100 */
[----:B----4-:R-:W-:Y:S01]  /*1580*/  BAR.SYNC.DEFER_BLOCKING 0x0 ;  /* 0x0000000000007b1d */ /* 0x010fe20000010000 */
        /* <DEDUP_REMOVED lines=9> */
[----:B------:R-:W-:Y:S01]  /*1620*/  CS2R R114, SRZ ;  /* 0x0000000000727805 */ /* 0x000fe2000001ff00 */
[----:B--2---:R-:W-:Y:S01]  /*1630*/  USHF.L.U32 UR11, UR30, 0x7, URZ ;  /* 0x000000071e0b7899 */ /* 0x004fe2000800063f */
        /* <DEDUP_REMOVED lines=12> */
[----:B------:R2:W4:Y:S01]  /*1700*/  @!UP2 SYNCS.EXCH.64 URZ, [UR20+0x12010], UR6 ;  /* 0x01201006143fa5b2 */ /* 0x0005220008000100 */
[----:B------:R-:W-:Y:S02]  /*1710*/  CS2R R140, SRZ ;  /* 0x00000000008c7805 */ /* 0x000fe4000001ff00 */
[----:B------:R-:W-:Y:S02]  /*1720*/  CS2R R142, SRZ ;  /* 0x00000000008e7805 */ /* 0x000fe4000001ff00 */
[----:B------:R-:W-:Y:S02]  /*1730*/  CS2R R144, SRZ ;  /* 0x0000000000907805 */ /* 0x000fe4000001ff00 */
[----:B------:R-:W-:-:S02]  /*1740*/  CS2R R146, SRZ ;  /* 0x0000000000927805 */ /* 0x000fc4000001ff00 */
[----:B------:R-:W-:Y:S02]  /*1750*/  CS2R R148, SRZ ;  /* 0x0000000000947805 */ /* 0x000fe4000001ff00 */
[----:B------:R-:W-:Y:S01]  /*1760*/  CS2R R150, SRZ ;  /* 0x0000000000967805 */ /* 0x000fe2000001ff00 */
[----:B------:R-:W-:Y:S06]  /*1770*/  @!P1 BRA `(.L_x_48) ;  /* 0x0000000800049947 */ /* 0x000fec0003800000 */
        /* <DEDUP_REMOVED lines=63> */
[----:B------:R-:W-:Y:S01]  /*1b70*/  CS2R R150, SRZ ;  /* 0x0000000000967805 */ /* 0x000fe2000001ff00 */
[----:B------:R-:W-:Y:S01]  /*1b80*/  UMOV UR5, URZ ;  /* 0x0000003f00057c82 */ /* 0x000fe20008000000 */
[----:B------:R-:W-:-:S05]  /*1b90*/  UMOV UR10, URZ ;  /* 0x0000003f000a7c82 */ /* 0x000fca0008000000 */
.L_x_50:
[----:B----4-:R-:W-:Y:S01]  /*1ba0*/  BAR.SYNC.DEFER_BLOCKING 0x0 ;  /* 0x0000000000007b1d */ /* 0x010fe20000010000 */
[----:B------:R-:W-:Y:S01]  /*1bb0*/  ULEA UR32, UR5, UR20, 0x3 ;  /* 0x0000001405207291 */ /* 0x000fe2000f8e183f */
[----:B-1----:R-:W-:Y:S01]  /*1bc0*/  @!P2 IMAD.MOV.U32 R3, RZ, RZ, 0x6000 ;  /* 0x00006000ff03a424 */ /* 0x002fe200078e00ff */
[----:B------:R-:W-:Y:S01]  /*1bd0*/  ELECT P0, URZ, PT ;  /* 0x00000000003f782f */ /* 0x000fe20003800000 */
[----:B-----5:R-:W-:Y:S01]  /*1be0*/  IMAD.U32 R2, RZ, RZ, UR4 ;  /* 0x00000004ff027e24 */ /* 0x020fe2000f8e00ff */
[----:B------:R-:W-:Y:S02]  /*1bf0*/  ULEA UR8, UR5, UR20, 0xd ;  /* 0x0000001405087291 */ /* 0x000fe4000f8e683f */
[C---:B------:R-:W-:Y:S02]  /*1c00*/  ISETP.LT.U32.AND P0, PT, R7.reuse, 0x20, P0 ;  /* 0x000000200700780c */ /* 0x040fe40000701070 */
[----:B------:R-:W-:Y:S02]  /*1c10*/  ELECT P1, URZ, PT ;  /* 0x00000000003f782f */ /* 0x000fe40003820000 */
[----:B------:R-:W-:Y:S01]  /*1c20*/  SHF.L.U32 R2, R2, 0x1f, RZ ;  /* 0x0000001f02027819 */ /* 0x000fe200000006ff */
[----:B------:R-:W-:Y:S01]  /*1c30*/  UIADD3 UR8, UR8, 0xc000, URZ ;  /* 0x0000c00008087890 */ /* 0x000fe2000fffe03f */
[----:B------:R-:W-:Y:S01]  /*1c40*/  ISETP.LT.U32.AND P1, PT, R7, 0x20, P1 ;  /* 0x000000200700780c */ /* 0x000fe20000f21070 */
[----:B------:R-:W-:Y:S01]  /*1c50*/  ULEA UR12, UR5, UR20, 0xe ;  /* 0x00000014050c7291 */ /* 0x000fe2000f8e703f */
[----:B------:R-:W-:Y:S01]  /*1c60*/  UMOV UR14, UR10 ;  /* 0x0000000a000e7c82 */ /* 0x000fe20008000000 */
[----:B------:R-:W-:-:S02]  /*1c70*/  USHF.L.U32 UR16, UR21, 0x6, URZ ;  /* 0x0000000615107899 */ /* 0x000fc4000800063f */
[----:B------:R-:W-:Y:S02]  /*1c80*/  USHF.R.U32.HI UR18, URZ, 0x4, UR12 ;  /* 0x000000043f127899 */ /* 0x000fe4000801160c */
[----:B------:R-:W-:Y:S01]  /*1c90*/  VOTEU.ANY UP0, P0 ;  /* 0x00000000003f7886 */ /* 0x000fe20000000100 */
[----:B------:R-:W-:Y:S01]  /*1ca0*/  VOTEU.ANY UP2, P0 ;  /* 0x00000000003f7886 */ /* 0x000fe20000040100 */
[----:B------:R-:W-:Y:S01]  /*1cb0*/  ULOP3.LUT UR16, UR16, 0x100, URZ, 0xc0, !UPT ;  /* 0x0000010010107892 */ /* 0x000fe2000f8ec03f */
[----:B------:R1:W-:Y:S01]  /*1cc0*/  @!P2 SYNCS.ARRIVE.TRANS64 RZ, [UR32+0x12000], R3 ;  /* 0x01200003ffffa9a7 */ /* 0x0003e20008000020 */
[----:B------:R-:W-:Y:S01]  /*1cd0*/  BAR.SYNC.DEFER_BLOCKING 0x0 ;  /* 0x0000000000007b1d */ /* 0x000fe20000010000 */
[----:B------:R-:W-:Y:S02]  /*1ce0*/  @UP0 UIADD3 UR9, UR32, 0x12000, URZ ;  /* 0x0001200020090890 */ /* 0x000fe4000fffe03f */
[----:B------:R-:W-:Y:S02]  /*1cf0*/  ULEA.HI UR16, UR8, UR16, URZ, 0x1c ;  /* 0x0000001008107291 */ /* 0x000fe4000f8fe03f */
[----:B------:R-:W-:Y:S01]  /*1d00*/  USGXT.U32 UR18, UR18, 0xe ;  /* 0x0000000e1212789a */ /* 0x000fe20008000000 */
[----:B--2---:R-:W-:Y:S01]  /*1d10*/  @UP0 UMOV UR6, UR22 ;  /* 0x0000001600060c82 */ /* 0x004fe20008000000 */
[----:B------:R-:W-:Y:S01]  /*1d20*/  @UP0 UMOV UR7, UR23 ;  /* 0x0000001700070c82 */ /* 0x000fe20008000000 */
[----:B------:R-:W-:Y:S01]  /*1d30*/  VOTEU.ANY UP1, P1 ;  /* 0x00000000003f7886 */ /* 0x000fe20000820100 */
[----:B------:R-:W-:Y:S01]  /*1d40*/  VOTEU.ANY UP3, P1 ;  /* 0x00000000003f7886 */ /* 0x000fe20000860100 */
[----:B------:R-:W-:Y:S01]  /*1d50*/  UMOV UR19, 0x80000020 ;  /* 0x8000002000137882 */ /* 0x000fe20000000000 */
[----:B------:R-:W-:-:S02]  /*1d60*/  UMOV UR17, 0x80000020 ;  /* 0x8000002000117882 */ /* 0x000fc40000000000 */
[----:B------:R-:W-:Y:S01]  /*1d70*/  @UP1 UIADD3 UR13, UR32, 0x12000, URZ ;  /* 0x00012000200d1890 */ /* 0x000fe2000fffe03f */
[----:B------:R-:W-:Y:S01]  /*1d80*/  @UP1 UMOV UR28, UR24 ;  /* 0x00000018001c1c82 */ /* 0x000fe20008000000 */
[----:B------:R-:W-:Y:S01]  /*1d90*/  @UP1 UMOV UR29, UR25 ;  /* 0x00000019001d1c82 */ /* 0x000fe20008000000 */
[----:B------:R2:W-:Y:S01]  /*1da0*/  @UP2 UTMALDG.2D [UR8], [UR6] ;  /* 0x00000008060025b4 */ /* 0x0005e20008008000 */
[----:B------:R4:W-:Y:S06]  /*1db0*/  MEMBAR.ALL.CTA ;  /* 0x0000000000007992 */ /* 0x0009ec0000008000 */
[----:B----4-:R-:W4:Y:S01]  /*1dc0*/  FENCE.VIEW.ASYNC.S ;  /* 0x00000000000073c6 */ /* 0x010f220000000000 */
[----:B--2---:R-:W-:-:S07]  /*1dd0*/  ULOP3.LUT UR8, UR16, 0x3fff, URZ, 0xc0, !UPT ;  /* 0x00003fff10087892 */ /* 0x004fce000f8ec03f */
[----:B------:R-:W-:Y:S01]  /*1de0*/  UMOV UR16, UR8 ;  /* 0x0000000800107c82 */ /* 0x000fe20008000000 */
[----:B----4-:R-:W-:Y:S06]  /*1df0*/  BAR.SYNC.DEFER_BLOCKING 0x0 ;  /* 0x0000000000007b1d */ /* 0x010fec0000010000 */
[----:B------:R1:W-:Y:S02]  /*1e00*/  @UP3 UTMALDG.2D [UR12], [UR28] ;  /* 0x0000000c1c0035b4 */ /* 0x0003e40008008000 */
[----:B------:R-:W-:Y:S06]  /*1e10*/  BAR.SYNC.DEFER_BLOCKING 0x0 ;  /* 0x0000000000007b1d */ /* 0x000fec0000010000 */
[----:B------:R-:W2:Y:S02]  /*1e20*/  SYNCS.PHASECHK.TRANS64.TRYWAIT P0, [UR32+0x12000], R2 ;  /* 0x01200002ff0075a7 */ /* 0x000ea40008000160 */
[----:B-12---:R-:W-:Y:S05]  /*1e30*/  @!P0 BRA `(.L_x_49) ;  /* 0x0000000800f48947 */ /* 0x006fea0003800000 */
.L_x_51:
[----:B------:R-:W-:Y:S02]  /*1e40*/  WARPGROUP.DEPBAR.LE gsb0, 0x0 ;  /* 0x00008000000079c5 */ /* 0x000fe40000010000 */
[----:B------:R-:W-:Y:S01]  /*1e50*/  WARPGROUP.ARRIVE ;  /* 0x00000000000079c5 */ /* 0x000fe20000000000 */
[----:B------:R-:W1:Y:S01]  /*1e60*/  LDC R2, c[0x0][0x230] ;  /* 0x00008c00ff027b82 */ /* 0x000e620000000800 */
[----:B------:R-:W-:Y:S01]  /*1e70*/  UIADD3 UR10, UR10, 0x40, URZ ;  /* 0x000000400a0a7890 */ /* 0x000fe2000fffe03f */
[----:B------:R-:W-:Y:S01]  /*1e80*/  UMOV UR6, UR18 ;  /* 0x0000001200067c82 */ /* 0x000fe20008000000 */
[----:B------:R-:W-:Y:S02]  /*1e90*/  UMOV UR7, URZ ;  /* 0x0000003f00077c82 */ /* 0x000fe40008000000 */
[----:B------:R-:W-:Y:S01]  /*1ea0*/  QGMMA.64x256x32.F32.E4M3.E4M3 R24, gdesc[UR16], R24 ;  /* 0x03e00000101879f3 */ /* 0x000fe20008700818 */
[----:B------:R-:W-:Y:S01]  /*1eb0*/  UMOV UR16, 0xfffffffe ;  /* 0xfffffffe00107882 */ /* 0x000fe20000000000 */
[----:B------:R-:W-:Y:S01]  /*1ec0*/  UMOV UR17, 0x7fffffdf ;  /* 0x7fffffdf00117882 */ /* 0x000fe20000000000 */
[----:B------:R-:W-:-:S02]  /*1ed0*/  UIADD3 UR5, UR5, 0x1, URZ ;  /* 0x0000000105057890 */ /* 0x000fc4000fffe03f */
[----:B------:R-:W-:Y:S02]  /*1ee0*/  UIADD3.64 UR18, UR6, -UR16, URZ ;  /* 0x8000001006127297 */ /* 0x000fe4000fffe03f */
[----:B------:R-:W-:Y:S01]  /*1ef0*/  UISETP.NE.U32.AND UP0, UPT, UR5, 0x3, UPT ;  /* 0x000000030500788c */ /* 0x000fe2000bf05070 */
[----:B------:R-:W-:Y:S01]  /*1f00*/  UMOV UR6, UR8 ;  /* 0x0000000800067c82 */ /* 0x000fe20008000000 */
[----:B------:R-:W-:Y:S02]  /*1f10*/  UMOV UR7, URZ ;  /* 0x0000003f00077c82 */ /* 0x000fe40008000000 */
[----:B------:R-:W-:Y:S02]  /*1f20*/  USEL UR5, UR5, URZ, UP0 ;  /* 0x0000003f05057287 */ /* 0x000fe40008000000 */
[----:B------:R-:W-:Y:S02]  /*1f30*/  UIADD3.64 UR16, UR6, -UR16, URZ ;  /* 0x8000001006107297 */ /* 0x000fe4000fffe03f */
[----:B------:R-:W-:Y:S01]  /*1f40*/  USEL UR6, URZ, 0x1, UP0 ;  /* 0x000000013f067887 */ /* 0x000fe20008000000 */
[----:B-1----:R-:W-:-:S03]  /*1f50*/  ISETP.LE.AND P0, PT, R2, UR10, PT ;  /* 0x0000000a02007c0c */ /* 0x002fc6000bf03270 */
[----:B------:R-:W-:-:S09]  /*1f60*/  ULOP3.LUT UR4, UR4, UR6, URZ, 0x3c, !UPT ;  /* 0x0000000604047292 */ /* 0x000fd2000f8e3c3f */
[----:B------:R-:W-:Y:S01]  /*1f70*/  QGMMA.64x256x32.F32.E4M3.E4M3 R24, gdesc[UR16], R24, gsb0 ;  /* 0x03e00000101879f3 */ /* 0x000fe20008000818 */
[----:B------:R-:W-:Y:S05]  /*1f80*/  @!P0 BRA `(.L_x_50) ;  /* 0xfffffffc00048947 */ /* 0x000fea000383ffff */
.L_x_48:
[----:B------:R-:W-:Y:S02]  /*1f90*/  WARPGROUP.DEPBAR.LE gsb0, 0x0 ;  /* 0x00008000000079c5 */ /* 0x000fe40000010000 */
[----:B----4-:R-:W-:Y:S01]  /*1fa0*/  BAR.SYNC.DEFER_BLOCKING 0x0 ;  /* 0x0000000000007b1d */ /* 0x010fe20000010000 */
[C---:B-1---5:R-:W-:Y:S01]  /*1fb0*/  IMAD.SHL.U32 R2, R0.reuse, 0x40, RZ ;  /* 0x0000004000027824 */ /* 0x062fe200078e00ff */
[C---:B------:R-:W-:Y:S01]  /*1fc0*/  LOP3.LUT R3, R0.reuse, 0x1c, RZ, 0xc0, !PT ;  /* 0x0000001c00037812 */ /* 0x040fe200078ec0ff */
[----:B---3--:R-:W-:Y:S01]  /*1fd0*/  IMAD.SHL.U32 R4, R0, 0x2, RZ ;  /* 0x0000000200047824 */ /* 0x008fe200078e00ff */
[----:B------:R-:W-:Y:S02]  /*1fe0*/  ELECT P0, URZ, PT ;  /* 0x00000000003f782f */ /* 0x000fe40003800000 */
[----:B------:R-:W-:Y:S01]  /*1ff0*/  F2FP.SATFINITE.E4M3.F32.PACK_AB_MERGE_C R24, R25, R24, RZ ;  /* 0x000000181918723e */ /* 0x000fe200048070ff */
[----:B------:R-:W-:Y:S01]  /*2000*/  ULOP3.LUT UR21, UR21, 0x1, URZ, 0xc0, !UPT ;  /* 0x0000000115157892 */ /* 0x000fe2000f8ec03f */
[----:B------:R-:W-:Y:S01]  /*2010*/  LOP3.LUT R2, R2, 0x3800, RZ, 0xc0, !PT ;  /* 0x0000380002027812 */ /* 0x000fe200078ec0ff */
[----:B------:R-:W-:Y:S01]  /*2020*/  UMOV UR10, UR11 ;  /* 0x0000000b000a7c82 */ /* 0x000fe20008000000 */
[----:B------:R-:W-:Y:S01]  /*2030*/  LOP3.LUT R4, R4, 0x6, RZ, 0xc0, !PT ;  /* 0x0000000604047812 */ /* 0x000fe200078ec0ff */
[----:B------:R-:W-:Y:S01]  /*2040*/  ULEA UR9, UR21, UR15, 0x7 ;  /* 0x0000000f15097291 */ /* 0x000fe2000f8e383f */
[----:B------:R-:W-:Y:S01]  /*2050*/  F2FP.SATFINITE.E4M3.F32.PACK_AB_MERGE_C R26, R27, R26, RZ ;  /* 0x0000001a1b1a723e */ /* 0x000fe200048070ff */
[----:B------:R-:W-:Y:S01]  /*2060*/  IMAD R2, R3, 0x20, R2 ;  /* 0x0000002003027824 */ /* 0x000fe200078e0202 */
[----:B------:R-:W-:Y:S01]  /*2070*/  F2FP.SATFINITE.E4M3.F32.PACK_AB_MERGE_C R28, R29, R28, RZ ;  /* 0x0000001c1d1c723e */ /* 0x000fe200048070ff */
[----:B------:R-:W-:Y:S01]  /*2080*/  IMAD R3, R3, 0x4, R4 ;  /* 0x0000000403037824 */ /* 0x000fe200078e0204 */
[----:B------:R-:W-:Y:S01]  /*2090*/  F2FP.SATFINITE.E4M3.F32.PACK_AB_MERGE_C R30, R31, R30, RZ ;  /* 0x0000001e1f1e723e */ /* 0x000fe200048070ff */
[----:B------:R-:W-:Y:S01]  /*20a0*/  ULEA UR8, UR21, UR20, 0xe ;  /* 0x0000001415087291 */ /* 0x000fe2000f8e703f */
[----:B------:R-:W-:Y:S01]  /*20b0*/  F2FP.SATFINITE.E4M3.F32.PACK_AB_MERGE_C R88, R89, R88, RZ ;  /* 0x000000585958723e */ /* 0x000fe200048070ff */
[----:B------:R-:W-:Y:S01]  /*20c0*/  IMAD.IADD R3, R2, 0x1, R3 ;  /* 0x0000000102037824 */ /* 0x000fe200078e0203 */
[----:B------:R-:W-:-:S02]  /*20d0*/  F2FP.SATFINITE.E4M3.F32.PACK_AB_MERGE_C R90, R91, R90, RZ ;  /* 0x0000005a5b5a723e */ /* 0x000fc400048070ff */
[----:B------:R-:W-:Y:S02]  /*20e0*/  F2FP.SATFINITE.E4M3.F32.PACK_AB_MERGE_C R92, R93, R92, RZ ;  /* 0x0000005c5d5c723e */ /* 0x000fe400048070ff */
[----:B------:R-:W-:Y:S01]  /*20f0*/  F2FP.SATFINITE.E4M3.F32.PACK_AB_MERGE_C R94, R95, R94, RZ ;  /* 0x0000005e5f5e723e */ /* 0x000fe200048070ff */
[----:B------:R-:W1:Y:S02]  /*2100*/  @!P2 SYNCS.CCTL.IV [UR20+0x12000] ;  /* 0x01200000ff00a9b1 */ /* 0x000e640008000014 */
[----:B-1----:R-:W-:Y:S01]  /*2110*/  BAR.SYNC.DEFER_BLOCKING 0x0 ;  /* 0x0000000000007b1d */ /* 0x002fe20000010000 */
[----:B------:R-:W-:Y:S02]  /*2120*/  F2FP.SATFINITE.E4M3.F32.PACK_AB_MERGE_C R32, R33, R32, RZ ;  /* 0x000000202120723e */ /* 0x000fe400048070ff */
[----:B------:R-:W-:Y:S02]  /*2130*/  F2FP.SATFINITE.E4M3.F32.PACK_AB_MERGE_C R34, R35, R34, RZ ;  /* 0x000000222322723e */ /* 0x000fe400048070ff */
[----:B------:R-:W-:-:S02]  /*2140*/  F2FP.SATFINITE.E4M3.F32.PACK_AB_MERGE_C R36, R37, R36, RZ ;  /* 0x000000242524723e */ /* 0x000fc400048070ff */
[----:B------:R-:W-:Y:S02]  /*2150*/  F2FP.SATFINITE.E4M3.F32.PACK_AB_MERGE_C R38, R39, R38, RZ ;  /* 0x000000262726723e */ /* 0x000fe400048070ff */
[----:B------:R-:W-:Y:S02]  /*2160*/  F2FP.SATFINITE.E4M3.F32.PACK_AB_MERGE_C R96, R97, R96, RZ ;  /* 0x000000606160723e */ /* 0x000fe400048070ff */
[----:B------:R-:W-:Y:S02]  /*2170*/  F2FP.SATFINITE.E4M3.F32.PACK_AB_MERGE_C R98, R99, R98, RZ ;  /* 0x000000626362723e */ /* 0x000fe400048070ff */
[----:B------:R-:W-:Y:S02]  /*2180*/  F2FP.SATFINITE.E4M3.F32.PACK_AB_MERGE_C R100, R101, R100, RZ ;  /* 0x000000646564723e */ /* 0x000fe400048070ff */
[----:B------:R-:W-:Y:S02]  /*2190*/  F2FP.SATFINITE.E4M3.F32.PACK_AB_MERGE_C R102, R103, R102, RZ ;  /* 0x000000666766723e */ /* 0x000fe400048070ff */
[----:B------:R-:W-:-:S02]  /*21a0*/  ISETP.LT.U32.AND P0, PT, R7, 0x40, P0 ;  /* 0x000000400700780c */ /* 0x000fc40000701070 */
[----:B------:R-:W-:Y:S02]  /*21b0*/  LOP3.LUT R5, R3, 0x10, RZ, 0x3c, !PT ;  /* 0x0000001003057812 */ /* 0x000fe400078e3cff */
[----:B------:R-:W-:Y:S02]  /*21c0*/  F2FP.SATFINITE.E4M3.F32.PACK_AB_MERGE_C R40, R41, R40, RZ ;  /* 0x000000282928723e */ /* 0x000fe400048070ff */
[----:B------:R-:W-:Y:S01]  /*21d0*/  F2FP.SATFINITE.E4M3.F32.PACK_AB_MERGE_C R42, R43, R42, RZ ;  /* 0x0000002a2b2a723e */ /* 0x000fe200048070ff */
[----:B------:R-:W1:Y:S02]  /*21e0*/  @!P2 SYNCS.CCTL.IV [UR20+0x12008] ;  /* 0x01200800ff00a9b1 */ /* 0x000e640008000014 */
[----:B-1----:R-:W-:Y:S01]  /*21f0*/  BAR.SYNC.DEFER_BLOCKING 0x0 ;  /* 0x0000000000007b1d */ /* 0x002fe20000010000 */
[----:B------:R-:W-:Y:S02]  /*2200*/  F2FP.SATFINITE.E4M3.F32.PACK_AB_MERGE_C R44, R45, R44, RZ ;  /* 0x0000002c2d2c723e */ /* 0x000fe400048070ff */
[----:B------:R-:W-:-:S02]  /*2210*/  F2FP.SATFINITE.E4M3.F32.PACK_AB_MERGE_C R46, R47, R46, RZ ;  /* 0x0000002e2f2e723e */ /* 0x000fc400048070ff */
[----:B------:R-:W-:Y:S01]  /*2220*/  F2FP.SATFINITE.E4M3.F32.PACK_AB_MERGE_C R104, R105, R104, RZ ;  /* 0x000000686968723e */ /* 0x000fe200048070ff */
[----:B------:R-:W-:Y:S01]  /*2230*/  VOTEU.ANY UP0, P0 ;  /* 0x00000000003f7886 */ /* 0x000fe20000000100 */
[----:B------:R-:W-:Y:S01]  /*2240*/  F2FP.SATFINITE.E4M3.F32.PACK_AB_MERGE_C R106, R107, R106, RZ ;  /* 0x0000006a6b6a723e */ /* 0x000fe200048070ff */
[----:B------:R-:W-:Y:S01]  /*2250*/  VOTEU.ANY UP1, P0 ;  /* 0x00000000003f7886 */ /* 0x000fe20000020100 */
[----:B------:R-:W-:Y:S02]  /*2260*/  F2FP.SATFINITE.E4M3.F32.PACK_AB_MERGE_C R108, R109, R108, RZ ;  /* 0x0000006c6d6c723e */ /* 0x000fe400048070ff */
[----:B------:R-:W-:Y:S01]  /*2270*/  F2FP.SATFINITE.E4M3.F32.PACK_AB_MERGE_C R110, R111, R110, RZ ;  /* 0x0000006e6f6e723e */ /* 0x000fe200048070ff */
[----:B--2---:R-:W-:Y:S01]  /*2280*/  @UP0 UMOV UR6, UR26 ;  /* 0x0000001a00060c82 */ /* 0x004fe20008000000 */
[----:B------:R-:W-:Y:S01]  /*2290*/  LOP3.LUT R7, R3, 0x20, RZ, 0x3c, !PT ;  /* 0x0000002003077812 */ /* 0x000fe200078e3cff */
[----:B------:R-:W-:Y:S01]  /*22a0*/  @UP0 UMOV UR7, UR27 ;  /* 0x0000001b00070c82 */ /* 0x000fe20008000000 */
[----:B------:R-:W-:-:S02]  /*22b0*/  F2FP.SATFINITE.E4M3.F32.PACK_AB_MERGE_C R48, R49, R48, RZ ;  /* 0x000000303130723e */ /* 0x000fc400048070ff */
[----:B------:R-:W-:Y:S02]  /*22c0*/  F2FP.SATFINITE.E4M3.F32.PACK_AB_MERGE_C R50, R51, R50, RZ ;  /* 0x000000323332723e */ /* 0x000fe400048070ff */
[----:B------:R-:W-:Y:S02]  /*22d0*/  F2FP.SATFINITE.E4M3.F32.PACK_AB_MERGE_C R52, R53, R52, RZ ;  /* 0x000000343534723e */ /* 0x000fe400048070ff */
[----:B------:R-:W-:Y:S02]  /*22e0*/  F2FP.SATFINITE.E4M3.F32.PACK_AB_MERGE_C R54, R55, R54, RZ ;  /* 0x000000363736723e */ /* 0x000fe400048070ff */
[----:B------:R-:W-:Y:S01]  /*22f0*/  F2FP.SATFINITE.E4M3.F32.PACK_AB_MERGE_C R112, R113, R112, RZ ;  /* 0x000000707170723e */ /* 0x000fe200048070ff */
[----:B------:R-:W1:Y:S01]  /*2300*/  @!P2 SYNCS.CCTL.IV [UR20+0x12010] ;  /* 0x01201000ff00a9b1 */ /* 0x000e620008000014 */
[----:B------:R-:W-:Y:S01]  /*2310*/  F2FP.SATFINITE.E4M3.F32.PACK_AB_MERGE_C R114, R115, R114, RZ ;  /* 0x000000727372723e */ /* 0x000fe200048070ff */
[----:B-1----:R-:W-:Y:S01]  /*2320*/  STS.U16 [R3+UR20], R24 ;  /* 0x0000001803007988 */ /* 0x002fe20008000414 */
[----:B------:R-:W-:-:S02]  /*2330*/  F2FP.SATFINITE.E4M3.F32.PACK_AB_MERGE_C R116, R117, R116, RZ ;  /* 0x000000747574723e */ /* 0x000fc400048070ff */
[----:B------:R-:W-:Y:S01]  /*2340*/  F2FP.SATFINITE.E4M3.F32.PACK_AB_MERGE_C R118, R119, R118, RZ ;  /* 0x000000767776723e */ /* 0x000fe200048070ff */
[----:B------:R-:W-:Y:S01]  /*2350*/  STS.U16 [R3+UR20+0x400], R26 ;  /* 0x0004001a03007988 */ /* 0x000fe20008000414 */
[----:B------:R-:W-:Y:S02]  /*2360*/  LOP3.LUT R9, R3, 0x30, RZ, 0x3c, !PT ;  /* 0x0000003003097812 */ /* 0x000fe400078e3cff */
[----:B------:R-:W-:Y:S01]  /*2370*/  F2FP.SATFINITE.E4M3.F32.PACK_AB_MERGE_C R56, R57, R56, RZ ;  /* 0x000000383938723e */ /* 0x000fe200048070ff */
[----:B------:R-:W-:Y:S01]  /*2380*/  STS.U16 [R3+UR20+0x8], R28 ;  /* 0x0000081c03007988 */ /* 0x000fe20008000414 */
[----:B------:R-:W-:Y:S02]  /*2390*/  F2FP.SATFINITE.E4M3.F32.PACK_AB_MERGE_C R58, R59, R58, RZ ;  /* 0x0000003a3b3a723e */ /* 0x000fe400048070ff */
[----:B------:R-:W-:Y:S01]  /*23a0*/  F2FP.SATFINITE.E4M3.F32.PACK_AB_MERGE_C R60, R61, R60, RZ ;  /* 0x0000003c3d3c723e */ /* 0x000fe200048070ff */
[----:B------:R-:W-:Y:S01]  /*23b0*/  STS.U16 [R3+UR20+0x408], R30 ;  /* 0x0004081e03007988 */ /* 0x000fe20008000414 */
[----:B------:R-:W-:-:S02]  /*23c0*/  F2FP.SATFINITE.E4M3.F32.PACK_AB_MERGE_C R62, R63, R62, RZ ;  /* 0x0000003e3f3e723e */ /* 0x000fc400048070ff */
[----:B------:R-:W-:Y:S01]  /*23d0*/  F2FP.SATFINITE.E4M3.F32.PACK_AB_MERGE_C R120, R121, R120, RZ ;  /* 0x000000787978723e */ /* 0x000fe200048070ff */
[----:B------:R-:W-:Y:S01]  /*23e0*/  STS.U16 [R3+UR20+0x4000], R88 ;  /* 0x0040005803007988 */ /* 0x000fe20008000414 */
[----:B------:R-:W-:Y:S02]  /*23f0*/  F2FP.SATFINITE.E4M3.F32.PACK_AB_MERGE_C R122, R123, R122, RZ ;  /* 0x0000007a7b7a723e */ /* 0x000fe400048070ff */
        /* <DEDUP_REMOVED lines=10> */
[----:B------:R-:W-:Y:S01]  /*24a0*/  STS.U16 [R5+UR20], R32 ;  /* 0x0000002005007988 */ /* 0x000fe20008000414 */
        /* <DEDUP_REMOVED lines=20> */
[----:B------:R1:W-:Y:S01]  /*25f0*/  STS.U16 [R5+UR20+0x4408], R102 ;  /* 0x0044086605007988 */ /* 0x0003e20008000414 */
[----:B------:R-:W-:-:S02]  /*2600*/  F2FP.SATFINITE.E4M3.F32.PACK_AB_MERGE_C R86, R87, R86, RZ ;  /* 0x000000565756723e */ /* 0x000fc400048070ff */
[----:B------:R-:W-:Y:S01]  /*2610*/  F2FP.SATFINITE.E4M3.F32.PACK_AB_MERGE_C R144, R145, R144, RZ ;  /* 0x000000909190723e */ /* 0x000fe200048070ff */
[----:B------:R-:W-:Y:S01]  /*2620*/  STS.U16 [R7+UR20], R40 ;  /* 0x0000002807007988 */ /* 0x000fe20008000414 */
[----:B------:R-:W-:Y:S02]  /*2630*/  F2FP.SATFINITE.E4M3.F32.PACK_AB_MERGE_C R146, R147, R146, RZ ;  /* 0x000000929392723e */ /* 0x000fe400048070ff */
[----:B------:R-:W-:Y:S01]  /*2640*/  F2FP.SATFINITE.E4M3.F32.PACK_AB_MERGE_C R148, R149, R148, RZ ;  /* 0x000000949594723e */ /* 0x000fe200048070ff */
[----:B------:R-:W-:Y:S01]  /*2650*/  STS.U16 [R7+UR20+0x400], R42 ;  /* 0x0004002a07007988 */ /* 0x000fe20008000414 */
[----:B------:R-:W-:Y:S02]  /*2660*/  F2FP.SATFINITE.E4M3.F32.PACK_AB_MERGE_C R150, R151, R150, RZ ;  /* 0x000000969796723e */ /* 0x000fe400048070ff */
[C---:B-1----:R-:W-:Y:S01]  /*2670*/  LOP3.LUT R5, R3.reuse, 0x40, RZ, 0x3c, !PT ;  /* 0x0000004003057812 */ /* 0x042fe200078e3cff */
[----:B------:R-:W-:Y:S04]  /*2680*/  STS.U16 [R7+UR20+0x8], R44 ;  /* 0x0000082c07007988 */ /* 0x000fe80008000414 */
[----:B------:R-:W-:Y:S04]  /*2690*/  STS.U16 [R7+UR20+0x408], R46 ;  /* 0x0004082e07007988 */ /* 0x000fe80008000414 */
[----:B------:R-:W-:Y:S04]  /*26a0*/  STS.U16 [R7+UR20+0x4000], R104 ;  /* 0x0040006807007988 */ /* 0x000fe80008000414 */
[----:B------:R-:W-:Y:S04]  /*26b0*/  STS.U16 [R7+UR20+0x4400], R106 ;  /* 0x0044006a07007988 */ /* 0x000fe80008000414 */
[----:B------:R-:W-:Y:S04]  /*26c0*/  STS.U16 [R7+UR20+0x4008], R108 ;  /* 0x0040086c07007988 */ /* 0x000fe80008000414 */
[----:B------:R1:W-:Y:S04]  /*26d0*/  STS.U16 [R7+UR20+0x4408], R110 ;  /* 0x0044086e07007988 */ /* 0x0003e80008000414 */
[----:B------:R-:W-:Y:S04]  /*26e0*/  STS.U16 [R9+UR20], R48 ;  /* 0x0000003009007988 */ /* 0x000fe80008000414 */
[----:B------:R-:W-:Y:S01]  /*26f0*/  STS.U16 [R9+UR20+0x400], R50 ;  /* 0x0004003209007988 */ /* 0x000fe20008000414 */
[----:B-1----:R-:W-:-:S03]  /*2700*/  LOP3.LUT R7, R3, 0x50, RZ, 0x3c, !PT ;  /* 0x0000005003077812 */ /* 0x002fc600078e3cff */
        /* <DEDUP_REMOVED lines=8> */
[----:B-1----:R-:W-:-:S02]  /*2790*/  LOP3.LUT R9, R3, 0x60, RZ, 0x3c, !PT ;  /* 0x0000006003097812 */ /* 0x002fc400078e3cff */
[----:B------:R-:W-:Y:S01]  /*27a0*/  LOP3.LUT R3, R3, 0x70, RZ, 0x3c, !PT ;  /* 0x0000007003037812 */ /* 0x000fe200078e3cff */
[----:B------:R-:W-:Y:S04]  /*27b0*/  STS.U16 [R5+UR20+0x8], R60 ;  /* 0x0000083c05007988 */ /* 0x000fe80008000414 */
[----:B------:R-:W-:Y:S04]  /*27c0*/  STS.U16 [R5+UR20+0x408], R62 ;  /* 0x0004083e05007988 */ /* 0x000fe80008000414 */
[----:B------:R-:W-:Y:S04]  /*27d0*/  STS.U16 [R5+UR20+0x4000], R120 ;  /* 0x0040007805007988 */ /* 0x000fe80008000414 */
[----:B------:R-:W-:Y:S04]  /*27e0*/  STS.U16 [R5+UR20+0x4400], R122 ;  /* 0x0044007a05007988 */ /* 0x000fe80008000414 */
[----:B------:R-:W-:Y:S04]  /*27f0*/  STS.U16 [R5+UR20+0x4008], R124 ;  /* 0x0040087c05007988 */ /* 0x000fe80008000414 */
[----:B------:R-:W-:Y:S04]  /*2800*/  STS.U16 [R5+UR20+0x4408], R126 ;  /* 0x0044087e05007988 */ /* 0x000fe80008000414 */
[----:B------:R-:W-:Y:S04]  /*2810*/  STS.U16 [R7+UR20], R64 ;  /* 0x0000004007007988 */ /* 0x000fe80008000414 */
[----:B------:R-:W-:Y:S04]  /*2820*/  STS.U16 [R7+UR20+0x400], R66 ;  /* 0x0004004207007988 */ /* 0x000fe80008000414 */
        /* <DEDUP_REMOVED lines=21> */
[----:B------:R-:W-:Y:S01]  /*2980*/  STS.U16 [R3+UR20+0x4408], R150 ;  /* 0x0044089603007988 */ /* 0x000fe20008000414 */
[----:B------:R1:W-:Y:S06]  /*2990*/  MEMBAR.ALL.CTA ;  /* 0x0000000000007992 */ /* 0x0003ec0000008000 */
[----:B-1----:R-:W1:Y:S02]  /*29a0*/  FENCE.VIEW.ASYNC.S ;  /* 0x00000000000073c6 */ /* 0x002e640000000000 */
[----:B-1----:R-:W-:Y:S06]  /*29b0*/  BAR.SYNC.DEFER_BLOCKING 0x0 ;  /* 0x0000000000007b1d */ /* 0x002fec0000010000 */
[----:B------:R1:W-:Y:S01]  /*29c0*/  @UP1 UTMASTG.2D [UR8], [UR6] ;  /* 0x00000008060013b5 */ /* 0x0003e20008008000 */
[----:B------:R0:W-:Y:S01]  /*29d0*/  UTMACMDFLUSH ;  /* 0x00000000000079b7 */ /* 0x0001e20000000000 */
[----:B------:R-:W-:-:S04]  /*29e0*/  DEPBAR.LE SB0, 0x0 ;  /* 0x000080000000791a */ /* 0x000fc80000000000 */
[----:B------:R-:W-:Y:S06]  /*29f0*/  BAR.SYNC.DEFER_BLOCKING 0x0 ;  /* 0x0000000000007b1d */ /* 0x000fec0000010000 */
[----:B-1----:R-:W-:Y:S05]  /*2a00*/  EXIT ;  /* 0x000000000000794d */ /* 0x002fea0003800000 */
.L_x_49:
[----:B------:R-:W1:Y:S02]  /*2a10*/  SYNCS.PHASECHK.TRANS64.TRYWAIT P0, [UR32+0x12000], R2 ;  /* 0x01200002ff0075a7 */ /* 0x000e640008000160 */
[----:B-1----:R-:W-:Y:S05]  /*2a20*/  @!P0 BRA `(.L_x_49) ;  /* 0xfffffffc00f88947 */ /* 0x002fea000383ffff */
[----:B------:R-:W-:Y:S05]  /*2a30*/  BRA `(.L_x_51) ;  /* 0xfffffff400007947 */ /* 0x000fea000383ffff */
.L_x_52:
[----:B------:R-:W-:-:S00]  /*2a40*/  BRA `(.L_x_52) ;  /* 0xfffffffc00fc7947 */ /* 0x000fc0000383ffff */
[----:B------:R-:W-:-:S00]  /*2a50*/  NOP ;  /* 0x0000000000007918 */ /* 0x000fc00000000000 */
        /* <DEDUP_REMOVED lines=10> */
.L_x_53:


//--------------------- .nv.shared.gluon_wgmma    --------------------------
	.section	.nv.shared.gluon_wgmma,"aw",@nobits
	.sectionflags	@""
	.align	16
	.zero		1024


//--------------------- .nv.shared.reserved.0     --------------------------
	.section	.nv.shared.reserved.0,"aw",@nobits
	.weak		__nv_reservedSMEM_offset_0_alias
	.size		__nv_reservedSMEM_offset_0_alias, 0, 0
	.other		__nv_reservedSMEM_offset_0_alias,@"STO_CUDA_RESERVED_SHARED STV_DEFAULT"
__nv_reservedSMEM_offset_0_alias:
	.zero		0


//--------------------- .nv.constant0.gluon_wgmma --------------------------
	.section	.nv.constant0.gluon_wgmma,"a",@progbits
	.sectionflags	@""
	.align	4
.nv.constant0.gluon_wgmma:
	.zero		608


//--------------------- SYMBOLS --------------------------

	.type		.nv.reservedSmem.offset0,@object
	.size		.nv.reservedSmem.offset0,0x4
